	.target	sm_90a

	.elftype	@"ET_EXEC"


//--------------------- .note.nv.tkinfo           --------------------------
	.section	.note.nv.tkinfo,"",@"SHT_NOTE"
	.sectionflags	@"SHF_NOTE_NV_TKINFO"
	.tkinfo
        /*0018*/ 	.word	0x00000002
        /*0030*/ 	.string	""
        /*0030*/ 	.string	"ptxas"
        /*0030*/ 	.string	"Cuda compilation tools, release 13.0, V13.0.88"
        /*0030*/ 	.string	"Build cuda_13.0.r13.0/compiler.36424714_0"
        /*0030*/ 	.string	"-v  -suppress-debug-info  -lineinfo  -arch sm_90a "



//--------------------- .note.nv.cuinfo           --------------------------
	.section	.note.nv.cuinfo,"",@"SHT_NOTE"
	.sectionflags	@"SHF_NOTE_NV_CUINFO"
        /*0018*/ 	.short	0x0002
        /*001a*/ 	.short	0x005a
        /*001c*/ 	.short	0x0082
	.zero		2


//--------------------- .nv.info                  --------------------------
	.section	.nv.info,"",@"SHT_CUDA_INFO"
	.align	4


	//----- nvinfo : EIATTR_REGCOUNT
	.align		4
        /*0000*/ 	.byte	0x04, 0x2f
        /*0002*/ 	.short	(.L_1 - .L_0)
	.align		4
.L_0:
        /*0004*/ 	.word	index@(matmul_kernel)
        /*0008*/ 	.word	0x00000080


	//----- nvinfo : EIATTR_FRAME_SIZE
	.align		4
.L_1:
        /*000c*/ 	.byte	0x04, 0x11
        /*000e*/ 	.short	(.L_3 - .L_2)
	.align		4
.L_2:
        /*0010*/ 	.word	index@(matmul_kernel)
        /*0014*/ 	.word	0x00000000


	//----- nvinfo : EIATTR_MIN_STACK_SIZE
	.align		4
.L_3:
        /*0018*/ 	.byte	0x04, 0x12
        /*001a*/ 	.short	(.L_5 - .L_4)
	.align		4
.L_4:
        /*001c*/ 	.word	index@(matmul_kernel)
        /*0020*/ 	.word	0x00000000
.L_5:


//--------------------- .nv.compat                --------------------------
	.section	.nv.compat,"",@"SHT_CUDA_COMPAT_INFO"
	.align	4
        /*0000*/ 	.byte	0x02, 0x09, 0x01, 0x00, 0x02, 0x02, 0x04, 0x00, 0x02, 0x05, 0x05, 0x00, 0x03, 0x07, 0x01, 0x01
        /*0010*/ 	.byte	0x02, 0x03, 0x00, 0x00, 0x02, 0x06, 0x01, 0x00, 0x04, 0x0b, 0x08, 0x00, 0x00, 0x00, 0x00, 0x00
        /*0020*/ 	.byte	0x00, 0x00, 0x00, 0x00


//--------------------- .nv.info.matmul_kernel    --------------------------
	.section	.nv.info.matmul_kernel,"",@"SHT_CUDA_INFO"
	.sectionflags	@""
	.align	4


	//----- nvinfo : EIATTR_CUDA_API_VERSION
	.align		4
        /*0000*/ 	.byte	0x04, 0x37
        /*0002*/ 	.short	(.L_7 - .L_6)
.L_6:
        /*0004*/ 	.word	0x00000082


	//----- nvinfo : EIATTR_KPARAM_INFO
	.align		4
.L_7:
        /*0008*/ 	.byte	0x04, 0x17
        /*000a*/ 	.short	(.L_9 - .L_8)
.L_8:
        /*000c*/ 	.word	0x00000000
        /*0010*/ 	.short	0x000d
        /*0012*/ 	.short	0x0048
        /*0014*/ 	.byte	0x00, 0xf4, 0x21, 0x00


	//----- nvinfo : EIATTR_KPARAM_INFO
	.align		4
.L_9:
        /*0018*/ 	.byte	0x04, 0x17
        /*001a*/ 	.short	(.L_11 - .L_10)
.L_10:
        /*001c*/ 	.word	0x00000000
        /*0020*/ 	.short	0x000c
        /*0022*/ 	.short	0x0040
        /*0024*/ 	.byte	0x00, 0xf4, 0x21, 0x00


	//----- nvinfo : EIATTR_KPARAM_INFO
	.align		4
.L_11:
        /*0028*/ 	.byte	0x04, 0x17
        /*002a*/ 	.short	(.L_13 - .L_12)
.L_12:
        /*002c*/ 	.word	0x00000000
        /*0030*/ 	.short	0x000b
        /*0032*/ 	.short	0x0038
        /*0034*/ 	.byte	0x00, 0xf0, 0x11, 0x00


	//----- nvinfo : EIATTR_KPARAM_INFO
	.align		4
.L_13:
        /*0038*/ 	.byte	0x04, 0x17
        /*003a*/ 	.short	(.L_15 - .L_14)
.L_14:
        /*003c*/ 	.word	0x00000000
        /*0040*/ 	.short	0x000a
        /*0042*/ 	.short	0x0034
        /*0044*/ 	.byte	0x00, 0xf0, 0x11, 0x00


	//----- nvinfo : EIATTR_KPARAM_INFO
	.align		4
.L_15:
        /*0048*/ 	.byte	0x04, 0x17
        /*004a*/ 	.short	(.L_17 - .L_16)
.L_16:
        /*004c*/ 	.word	0x00000000
        /*0050*/ 	.short	0x0009
        /*0052*/ 	.short	0x0030
        /*0054*/ 	.byte	0x00, 0xf0, 0x11, 0x00


	//----- nvinfo : EIATTR_KPARAM_INFO
	.align		4
.L_17:
        /*0058*/ 	.byte	0x04, 0x17
        /*005a*/ 	.short	(.L_19 - .L_18)
.L_18:
        /*005c*/ 	.word	0x00000000
        /*0060*/ 	.short	0x0008
        /*0062*/ 	.short	0x002c
        /*0064*/ 	.byte	0x00, 0xf0, 0x11, 0x00


	//----- nvinfo : EIATTR_KPARAM_INFO
	.align		4
.L_19:
        /*0068*/ 	.byte	0x04, 0x17
        /*006a*/ 	.short	(.L_21 - .L_20)
.L_20:
        /*006c*/ 	.word	0x00000000
        /*0070*/ 	.short	0x0007
        /*0072*/ 	.short	0x0028
        /*0074*/ 	.byte	0x00, 0xf0, 0x11, 0x00


	//----- nvinfo : EIATTR_KPARAM_INFO
	.align		4
.L_21:
        /*0078*/ 	.byte	0x04, 0x17
        /*007a*/ 	.short	(.L_23 - .L_22)
.L_22:
        /*007c*/ 	.word	0x00000000
        /*0080*/ 	.short	0x0006
        /*0082*/ 	.short	0x0024
        /*0084*/ 	.byte	0x00, 0xf0, 0x11, 0x00


	//----- nvinfo : EIATTR_KPARAM_INFO
	.align		4
.L_23:
        /*0088*/ 	.byte	0x04, 0x17
        /*008a*/ 	.short	(.L_25 - .L_24)
.L_24:
        /*008c*/ 	.word	0x00000000
        /*0090*/ 	.short	0x0005
        /*0092*/ 	.short	0x0020
        /*0094*/ 	.byte	0x00, 0xf0, 0x11, 0x00


	//----- nvinfo : EIATTR_KPARAM_INFO
	.align		4
.L_25:
        /*0098*/ 	.byte	0x04, 0x17
        /*009a*/ 	.short	(.L_27 - .L_26)
.L_26:
        /*009c*/ 	.word	0x00000000
        /*00a0*/ 	.short	0x0004
        /*00a2*/ 	.short	0x001c
        /*00a4*/ 	.byte	0x00, 0xf0, 0x11, 0x00


	//----- nvinfo : EIATTR_KPARAM_INFO
	.align		4
.L_27:
        /*00a8*/ 	.byte	0x04, 0x17
        /*00aa*/ 	.short	(.L_29 - .L_28)
.L_28:
        /*00ac*/ 	.word	0x00000000
        /*00b0*/ 	.short	0x0003
        /*00b2*/ 	.short	0x0018
        /*00b4*/ 	.byte	0x00, 0xf0, 0x11, 0x00


	//----- nvinfo : EIATTR_KPARAM_INFO
	.align		4
.L_29:
        /*00b8*/ 	.byte	0x04, 0x17
        /*00ba*/ 	.short	(.L_31 - .L_30)
.L_30:
        /*00bc*/ 	.word	0x00000000
        /*00c0*/ 	.short	0x0002
        /*00c2*/ 	.short	0x0010
        /*00c4*/ 	.byte	0x00, 0xf4, 0x21, 0x00


	//----- nvinfo : EIATTR_KPARAM_INFO
	.align		4
.L_31:
        /*00c8*/ 	.byte	0x04, 0x17
        /*00ca*/ 	.short	(.L_33 - .L_32)
.L_32:
        /*00cc*/ 	.word	0x00000000
        /*00d0*/ 	.short	0x0001
        /*00d2*/ 	.short	0x0008
        /*00d4*/ 	.byte	0x00, 0xf4, 0x21, 0x00


	//----- nvinfo : EIATTR_KPARAM_INFO
	.align		4
.L_33:
        /*00d8*/ 	.byte	0x04, 0x17
        /*00da*/ 	.short	(.L_35 - .L_34)
.L_34:
        /*00dc*/ 	.word	0x00000000
        /*00e0*/ 	.short	0x0000
        /*00e2*/ 	.short	0x0000
        /*00e4*/ 	.byte	0x00, 0xf4, 0x21, 0x00


	//----- nvinfo : EIATTR_EXPLICIT_CLUSTER
	.align		4
.L_35:
        /*00e8*/ 	.byte	0x01, 0x3e
	.zero		2


	//----- nvinfo : EIATTR_CTA_PER_CLUSTER
	.align		4
        /*00ec*/ 	.byte	0x04, 0x3d
        /*00ee*/ 	.short	(.L_37 - .L_36)
.L_36:
        /*00f0*/ 	.word	0x00000004
        /*00f4*/ 	.word	0x00000001
        /*00f8*/ 	.word	0x00000001


	//----- nvinfo : EIATTR_SPARSE_MMA_MASK
	.align		4
.L_37:
        /*00fc*/ 	.byte	0x03, 0x50
        /*00fe*/ 	.short	0x0000


	//----- nvinfo : EIATTR_MAXREG_COUNT
	.align		4
        /*0100*/ 	.byte	0x03, 0x1b
        /*0102*/ 	.short	0x00ff


	//----- nvinfo : EIATTR_NUM_BARRIERS
	.align		4
        /*0104*/ 	.byte	0x02, 0x4c
        /*0106*/ 	.byte	0x01
	.zero		1


	//----- nvinfo : EIATTR_MERCURY_ISA_VERSION
	.align		4
        /*0108*/ 	.byte	0x03, 0x5f
        /*010a*/ 	.short	0x0101


	//----- nvinfo : EIATTR_EXIT_INSTR_OFFSETS
	.align		4
        /*010c*/ 	.byte	0x04, 0x1c
        /*010e*/ 	.short	(.L_39 - .L_38)


	//   ....[0]....
.L_38:
        /*0110*/ 	.word	0x00003050


	//   ....[1]....
        /*0114*/ 	.word	0x00003080


	//----- nvinfo : EIATTR_REQNTID
	.align		4
.L_39:
        /*0118*/ 	.byte	0x04, 0x10
        /*011a*/ 	.short	(.L_41 - .L_40)
.L_40:
        /*011c*/ 	.word	0x00000080
        /*0120*/ 	.word	0x00000001
        /*0124*/ 	.word	0x00000001


	//----- nvinfo : EIATTR_CBANK_PARAM_SIZE
	.align		4
.L_41:
        /*0128*/ 	.byte	0x03, 0x19
        /*012a*/ 	.short	0x0050


	//----- nvinfo : EIATTR_PARAM_CBANK
	.align		4
        /*012c*/ 	.byte	0x04, 0x0a
        /*012e*/ 	.short	(.L_43 - .L_42)
	.align		4
.L_42:
        /*0130*/ 	.word	index@(.nv.constant0.matmul_kernel)
        /*0134*/ 	.short	0x0210
        /*0136*/ 	.short	0x0050


	//----- nvinfo : EIATTR_SW_WAR
	.align		4
.L_43:
        /*0138*/ 	.byte	0x04, 0x36
        /*013a*/ 	.short	(.L_45 - .L_44)
.L_44:
        /*013c*/ 	.word	0x00000008
.L_45:


//--------------------- .nv.callgraph             --------------------------
	.section	.nv.callgraph,"",@"SHT_CUDA_CALLGRAPH"
	.align	4
	.sectionentsize	8
	.align		4
        /*0000*/ 	.word	0x00000000
	.align		4
        /*0004*/ 	.word	0xffffffff
	.align		4
        /*0008*/ 	.word	0x00000000
	.align		4
        /*000c*/ 	.word	0xfffffffe
	.align		4
        /*0010*/ 	.word	0x00000000
	.align		4
        /*0014*/ 	.word	0xfffffffd
	.align		4
        /*0018*/ 	.word	0x00000000
	.align		4
        /*001c*/ 	.word	0xfffffffc


//--------------------- .text.matmul_kernel       --------------------------
	.section	.text.matmul_kernel,"ax",@progbits
	.align	128
        .global         matmul_kernel
        .type           matmul_kernel,@function
        .size           matmul_kernel,(.L_x_3 - matmul_kernel)
        .other          matmul_kernel,@"STO_CUDA_ENTRY STV_DEFAULT"
matmul_kernel:
.text.matmul_kernel:
[----:B------:R-:W-:Y:S08]  /*0000*/  LDC R1, c[0x0][0x28] ;  /* 0x00000a00ff017b82 */ /* 0x000ff00000000800 */
[----:B------:R-:W0:Y:S01]  /*0010*/  LDC.64 R8, c[0x0][0x228] ;  /* 0x00008a00ff087b82 */ /* 0x000e220000000a00 */
[----:B------:R-:W-:Y:S01]  /*0020*/  ULDC.64 UR16, c[0x0][0x208] ;  /* 0x0000820000107ab9 */ /* 0x000fe20000000a00 */
[----:B------:R-:W-:-:S02]  /*0030*/  CS2R R24, SRZ ;  /* 0x0000000000187805 */ /* 0x000fc4000001ff00 */
[----:B------:R-:W-:Y:S02]  /*0040*/  CS2R R26, SRZ ;  /* 0x00000000001a7805 */ /* 0x000fe4000001ff00 */
[----:B------:R-:W-:Y:S02]  /*0050*/  CS2R R28, SRZ ;  /* 0x00000000001c7805 */ /* 0x000fe4000001ff00 */
[----:B------:R-:W-:Y:S01]  /*0060*/  CS2R R30, SRZ ;  /* 0x00000000001e7805 */ /* 0x000fe2000001ff00 */
[----:B------:R-:W1:Y:S08]  /*0070*/  S2UR UR4, SR_CTAID.X ;  /* 0x00000000000479c3 */ /* 0x000e700000002500 */
[----:B------:R-:W2:Y:S01]  /*0080*/  LDC R45, c[0x0][0x230] ;  /* 0x00008c00ff2d7b82 */ /* 0x000ea20000000800 */
[----:B0-----:R-:W-:-:S07]  /*0090*/  VIADD R0, R9, 0x3f ;  /* 0x0000003f09007836 */ /* 0x001fce0000000000 */
[----:B------:R-:W0:Y:S01]  /*00a0*/  S2UR UR10, SR_CgaCtaId ;  /* 0x00000000000a79c3 */ /* 0x000e220000008800 */
[----:B------:R-:W-:Y:S02]  /*00b0*/  SHF.R.S32.HI R3, RZ, 0x1f, R0 ;  /* 0x0000001fff037819 */ /* 0x000fe40000011400 */
[----:B-1----:R-:W-:Y:S01]  /*00c0*/  I2FP.F32.U32 R5, UR4 ;  /* 0x0000000400057c45 */ /* 0x002fe20008201000 */
[----:B------:R-:W-:Y:S01]  /*00d0*/  ULDC UR4, c[0x0][0x150] ;  /* 0x0000540000047ab9 */ /* 0x000fe20000000800 */
[----:B------:R-:W-:-:S03]  /*00e0*/  LEA.HI R3, R3, R0, RZ, 0x6 ;  /* 0x0000000003037211 */ /* 0x000fc600078f30ff */
[----:B------:R-:W-:Y:S01]  /*00f0*/  FMUL R5, R5, UR4 ;  /* 0x0000000405057c20 */ /* 0x000fe20008400000 */
[----:B------:R-:W-:Y:S01]  /*0100*/  SHF.R.S32.HI R3, RZ, 0x6, R3 ;  /* 0x00000006ff037819 */ /* 0x000fe20000011403 */
[----:B--2---:R-:W-:-:S04]  /*0110*/  VIADD R45, R45, 0x3f ;  /* 0x0000003f2d2d7836 */ /* 0x004fc80000000000 */
[----:B------:R-:W-:Y:S01]  /*0120*/  IMAD.SHL.U32 R4, R3, 0x8, RZ ;  /* 0x0000000803047824 */ /* 0x000fe200078e00ff */
[----:B------:R-:W1:Y:S04]  /*0130*/  F2I.U32.TRUNC.NTZ R5, R5 ;  /* 0x0000000500057305 */ /* 0x000e68000020f000 */
[----:B------:R-:W-:-:S04]  /*0140*/  IABS R7, R4 ;  /* 0x0000000400077213 */ /* 0x000fc80000000000 */
[----:B------:R-:W2:Y:S01]  /*0150*/  I2F.RP R0, R7 ;  /* 0x0000000700007306 */ /* 0x000ea20000209400 */
[----:B-1----:R-:W-:-:S07]  /*0160*/  IABS R13, R5 ;  /* 0x00000005000d7213 */ /* 0x002fce0000000000 */
[----:B--2---:R-:W1:Y:S02]  /*0170*/  MUFU.RCP R0, R0 ;  /* 0x0000000000007308 */ /* 0x004e640000001000 */
[----:B-1----:R-:W-:Y:S01]  /*0180*/  VIADD R2, R0, 0xffffffe ;  /* 0x0ffffffe00027836 */ /* 0x002fe20000000000 */
[----:B------:R-:W-:-:S05]  /*0190*/  IABS R0, R4 ;  /* 0x0000000400007213 */ /* 0x000fca0000000000 */
[----:B------:R1:W2:Y:S01]  /*01a0*/  F2I.FTZ.U32.TRUNC.NTZ R3, R2 ;  /* 0x0000000200037305 */ /* 0x0002a2000021f000 */
[----:B------:R-:W-:Y:S02]  /*01b0*/  IMAD.MOV R0, RZ, RZ, -R0 ;  /* 0x000000ffff007224 */ /* 0x000fe400078e0a00 */
[----:B-1----:R-:W-:Y:S02]  /*01c0*/  IMAD.MOV.U32 R2, RZ, RZ, RZ ;  /* 0x000000ffff027224 */ /* 0x002fe400078e00ff */
[----:B--2---:R-:W-:-:S04]  /*01d0*/  IMAD.MOV R6, RZ, RZ, -R3 ;  /* 0x000000ffff067224 */ /* 0x004fc800078e0a03 */
[----:B------:R-:W-:-:S04]  /*01e0*/  IMAD R11, R6, R7, RZ ;  /* 0x00000007060b7224 */ /* 0x000fc800078e02ff */
[----:B------:R-:W-:-:S06]  /*01f0*/  IMAD.HI.U32 R2, R3, R11, R2 ;  /* 0x0000000b03027227 */ /* 0x000fcc00078e0002 */
[----:B------:R-:W-:-:S04]  /*0200*/  IMAD.HI.U32 R2, R2, R13, RZ ;  /* 0x0000000d02027227 */ /* 0x000fc800078e00ff */
[----:B------:R-:W-:-:S05]  /*0210*/  IMAD R0, R2, R0, R13 ;  /* 0x0000000002007224 */ /* 0x000fca00078e020d */
[----:B------:R-:W-:-:S13]  /*0220*/  ISETP.GT.U32.AND P1, PT, R7, R0, PT ;  /* 0x000000000700720c */ /* 0x000fda0003f24070 */
[----:B------:R-:W-:Y:S02]  /*0230*/  @!P1 IMAD.IADD R0, R0, 0x1, -R7 ;  /* 0x0000000100009824 */ /* 0x000fe400078e0a07 */
[----:B------:R-:W-:Y:S01]  /*0240*/  @!P1 VIADD R2, R2, 0x1 ;  /* 0x0000000102029836 */ /* 0x000fe20000000000 */
[----:B------:R-:W-:Y:S02]  /*0250*/  ISETP.NE.AND P1, PT, R4, RZ, PT ;  /* 0x000000ff0400720c */ /* 0x000fe40003f25270 */
[----:B------:R-:W-:Y:S02]  /*0260*/  ISETP.GE.U32.AND P0, PT, R0, R7, PT ;  /* 0x000000070000720c */ /* 0x000fe40003f06070 */
[----:B------:R-:W-:-:S04]  /*0270*/  LOP3.LUT R0, R5, R4, RZ, 0x3c, !PT ;  /* 0x0000000405007212 */ /* 0x000fc800078e3cff */
[----:B------:R-:W-:Y:S01]  /*0280*/  ISETP.GE.AND P2, PT, R0, RZ, PT ;  /* 0x000000ff0000720c */ /* 0x000fe20003f46270 */
[----:B------:R-:W-:-:S05]  /*0290*/  VIADD R0, R8, 0x3f ;  /* 0x0000003f08007836 */ /* 0x000fca0000000000 */
[----:B------:R-:W-:Y:S01]  /*02a0*/  SHF.R.S32.HI R3, RZ, 0x1f, R0 ;  /* 0x0000001fff037819 */ /* 0x000fe20000011400 */
[----:B------:R-:W-:-:S03]  /*02b0*/  @P0 VIADD R2, R2, 0x1 ;  /* 0x0000000102020836 */ /* 0x000fc60000000000 */
[----:B------:R-:W-:-:S03]  /*02c0*/  LEA.HI R3, R3, R0, RZ, 0x6 ;  /* 0x0000000003037211 */ /* 0x000fc600078f30ff */
[----:B------:R-:W-:Y:S01]  /*02d0*/  @!P2 IMAD.MOV R2, RZ, RZ, -R2 ;  /* 0x000000ffff02a224 */ /* 0x000fe200078e0a02 */
[----:B------:R-:W-:-:S05]  /*02e0*/  @!P1 LOP3.LUT R2, RZ, R4, RZ, 0x33, !PT ;  /* 0x00000004ff029212 */ /* 0x000fca00078e33ff */
[----:B------:R-:W-:Y:S02]  /*02f0*/  IMAD.SHL.U32 R19, R2, 0x8, RZ ;  /* 0x0000000802137824 */ /* 0x000fe400078e00ff */
[----:B------:R-:W-:-:S03]  /*0300*/  IMAD.MOV R2, RZ, RZ, -R2 ;  /* 0x000000ffff027224 */ /* 0x000fc600078e0a02 */
[----:B------:R-:W-:Y:S01]  /*0310*/  LEA.HI.SX32 R3, R3, -R19, 0x1a ;  /* 0x8000001303037211 */ /* 0x000fe200078fd2ff */
[----:B------:R-:W-:-:S03]  /*0320*/  IMAD R13, R4, R2, R5 ;  /* 0x00000002040d7224 */ /* 0x000fc600078e0205 */
[----:B------:R-:W-:Y:S02]  /*0330*/  VIMNMX R6, R3, 0x8, PT ;  /* 0x0000000803067848 */ /* 0x000fe40003fe0100 */
[----:B------:R-:W-:Y:S02]  /*0340*/  IABS R11, R13 ;  /* 0x0000000d000b7213 */ /* 0x000fe40000000000 */
[-C--:B------:R-:W-:Y:S02]  /*0350*/  IABS R7, R6.reuse ;  /* 0x0000000600077213 */ /* 0x080fe40000000000 */
[----:B------:R-:W-:Y:S02]  /*0360*/  IABS R4, R6 ;  /* 0x0000000600047213 */ /* 0x000fe40000000000 */
[----:B------:R-:W1:Y:S01]  /*0370*/  I2F.RP R0, R7 ;  /* 0x0000000700007306 */ /* 0x000e620000209400 */
[C---:B------:R-:W-:Y:S02]  /*0380*/  R2UR UR5, R6.reuse ;  /* 0x00000000060572ca */ /* 0x040fe400000e0000 */
[----:B------:R-:W-:-:S11]  /*0390*/  R2UR UR6, R6 ;  /* 0x00000000060672ca */ /* 0x000fd600000e0000 */
[----:B------:R-:W-:Y:S01]  /*03a0*/  UISETP.NE.AND UP0, UPT, UR5, URZ, UPT ;  /* 0x0000003f0500728c */ /* 0x000fe2000bf05270 */
[----:B-1----:R-:W1:Y:S02]  /*03b0*/  MUFU.RCP R0, R0 ;  /* 0x0000000000007308 */ /* 0x002e640000001000 */
[----:B-1----:R-:W-:Y:S02]  /*03c0*/  VIADD R3, R0, 0xffffffe ;  /* 0x0ffffffe00037836 */ /* 0x002fe40000000000 */
[----:B------:R-:W-:-:S04]  /*03d0*/  IMAD.MOV R0, RZ, RZ, -R4 ;  /* 0x000000ffff007224 */ /* 0x000fc800078e0a04 */
[----:B------:R-:W1:Y:S02]  /*03e0*/  F2I.FTZ.U32.TRUNC.NTZ R3, R3 ;  /* 0x0000000300037305 */ /* 0x000e64000021f000 */
[----:B-1----:R-:W-:-:S04]  /*03f0*/  IMAD.MOV R10, RZ, RZ, -R3 ;  /* 0x000000ffff0a7224 */ /* 0x002fc800078e0a03 */
[----:B------:R-:W-:-:S04]  /*0400*/  IMAD.MOV.U32 R2, RZ, RZ, R10 ;  /* 0x000000ffff027224 */ /* 0x000fc800078e000a */
[----:B------:R-:W-:Y:S02]  /*0410*/  IMAD R5, R2, R7, RZ ;  /* 0x0000000702057224 */ /* 0x000fe400078e02ff */
[----:B------:R-:W-:-:S04]  /*0420*/  IMAD.MOV.U32 R2, RZ, RZ, RZ ;  /* 0x000000ffff027224 */ /* 0x000fc800078e00ff */
[----:B------:R-:W-:-:S06]  /*0430*/  IMAD.HI.U32 R2, R3, R5, R2 ;  /* 0x0000000503027227 */ /* 0x000fcc00078e0002 */
[----:B------:R-:W-:-:S04]  /*0440*/  IMAD.HI.U32 R2, R2, R11, RZ ;  /* 0x0000000b02027227 */ /* 0x000fc800078e00ff */
[----:B------:R-:W-:-:S05]  /*0450*/  IMAD R0, R2, R0, R11 ;  /* 0x0000000002007224 */ /* 0x000fca00078e020b */
[----:B------:R-:W-:-:S13]  /*0460*/  ISETP.GT.U32.AND P1, PT, R7, R0, PT ;  /* 0x000000000700720c */ /* 0x000fda0003f24070 */
[----:B------:R-:W-:Y:S02]  /*0470*/  @!P1 IMAD.IADD R0, R0, 0x1, -R7 ;  /* 0x0000000100009824 */ /* 0x000fe400078e0a07 */
[----:B------:R-:W-:-:S03]  /*0480*/  @!P1 VIADD R2, R2, 0x1 ;  /* 0x0000000102029836 */ /* 0x000fc60000000000 */
[----:B------:R-:W-:Y:S02]  /*0490*/  ISETP.GE.U32.AND P0, PT, R0, R7, PT ;  /* 0x000000070000720c */ /* 0x000fe40003f06070 */
[----:B------:R-:W-:-:S04]  /*04a0*/  LOP3.LUT R0, R13, R6, RZ, 0x3c, !PT ;  /* 0x000000060d007212 */ /* 0x000fc800078e3cff */
[----:B------:R-:W-:Y:S02]  /*04b0*/  ISETP.GE.AND P2, PT, R0, RZ, PT ;  /* 0x000000ff0000720c */ /* 0x000fe40003f46270 */
[----:B------:R-:W1:Y:S05]  /*04c0*/  S2R R0, SR_TID.X ;  /* 0x0000000000007919 */ /* 0x000e6a0000002100 */
[----:B------:R-:W-:Y:S01]  /*04d0*/  @P0 VIADD R2, R2, 0x1 ;  /* 0x0000000102020836 */ /* 0x000fe20000000000 */
[----:B------:R-:W-:-:S05]  /*04e0*/  ISETP.GE.AND P0, PT, R45, 0x40, PT ;  /* 0x000000402d00780c */ /* 0x000fca0003f06270 */
[----:B------:R-:W-:-:S05]  /*04f0*/  @!P2 IMAD.MOV R2, RZ, RZ, -R2 ;  /* 0x000000ffff02a224 */ /* 0x000fca00078e0a02 */
[----:B------:R-:W-:-:S09]  /*0500*/  R2UR UR4, R2 ;  /* 0x00000000020472ca */ /* 0x000fd200000e0000 */
[----:B------:R-:W-:-:S03]  /*0510*/  @!UP0 ULOP3.LUT UR4, URZ, UR6, URZ, 0x33, !UPT ;  /* 0x000000063f048292 */ /* 0x000fc6000f8e333f */
[----:B------:R-:W-:Y:S01]  /*0520*/  UMOV UR6, 0x400 ;  /* 0x0000040000067882 */ /* 0x000fe20000000000 */
[----:B------:R-:W-:Y:S01]  /*0530*/  UIADD3 UR5, -UR4, URZ, URZ ;  /* 0x0000003f04057290 */ /* 0x000fe2000fffe13f */
[----:B-1----:R-:W-:Y:S01]  /*0540*/  SHF.R.U32.HI R84, RZ, 0x6, R0 ;  /* 0x00000006ff547819 */ /* 0x002fe20000011600 */
[C---:B------:R-:W-:Y:S01]  /*0550*/  IMAD.SHL.U32 R11, R0.reuse, 0x20, RZ ;  /* 0x00000020000b7824 */ /* 0x040fe200078e00ff */
[----:B------:R-:W-:-:S03]  /*0560*/  LOP3.LUT R46, R0, 0x3f, RZ, 0xc0, !PT ;  /* 0x0000003f002e7812 */ /* 0x000fc600078ec0ff */
[----:B------:R-:W-:Y:S01]  /*0570*/  IMAD R2, R6, UR5, R13 ;  /* 0x0000000506027c24 */ /* 0x000fe2000f8e020d */
[----:B0-----:R-:W-:Y:S01]  /*0580*/  USHF.L.U32 UR5, UR10, 0x4, URZ ;  /* 0x000000040a057899 */ /* 0x001fe2000800063f */
[----:B------:R-:W-:Y:S01]  /*0590*/  SGXT.U32 R84, R84, 0x1 ;  /* 0x000000015454781a */ /* 0x000fe20000000000 */
[----:B------:R-:W-:Y:S01]  /*05a0*/  ULEA UR10, UR10, UR6, 0x18 ;  /* 0x000000060a0a7291 */ /* 0x000fe2000f8ec03f */
[----:B------:R-:W-:Y:S01]  /*05b0*/  IMAD.IADD R19, R19, 0x1, R2 ;  /* 0x0000000113137824 */ /* 0x000fe200078e0202 */
[----:B------:R-:W-:-:S03]  /*05c0*/  ULOP3.LUT UR5, UR5, 0x30, URZ, 0xc0, !UPT ;  /* 0x0000003005057892 */ /* 0x000fc6000f8ec03f */
[----:B------:R-:W-:Y:S01]  /*05d0*/  IMAD R19, R19, 0x40, R46 ;  /* 0x0000004013137824 */ /* 0x000fe200078e022e */
[----:B------:R-:W-:-:S06]  /*05e0*/  ULEA UR5, UR4, UR5, 0x6 ;  /* 0x0000000504057291 */ /* 0x000fcc000f8e303f */
[----:B------:R-:W-:-:S04]  /*05f0*/  LOP3.LUT R10, R84, UR5, RZ, 0xfc, !PT ;  /* 0x00000005540a7c12 */ /* 0x000fc8000f8efcff */
[C---:B------:R-:W-:Y:S02]  /*0600*/  LOP3.LUT R12, R10.reuse, 0x2, RZ, 0xfc, !PT ;  /* 0x000000020a0c7812 */ /* 0x040fe400078efcff */
[C---:B------:R-:W-:Y:S02]  /*0610*/  LOP3.LUT R13, R10.reuse, 0x4, RZ, 0xfc, !PT ;  /* 0x000000040a0d7812 */ /* 0x040fe400078efcff */
[C---:B------:R-:W-:Y:S02]  /*0620*/  LOP3.LUT R14, R10.reuse, 0x6, RZ, 0xfc, !PT ;  /* 0x000000060a0e7812 */ /* 0x040fe400078efcff */
[C---:B------:R-:W-:Y:S02]  /*0630*/  LOP3.LUT R15, R10.reuse, 0x8, RZ, 0xfc, !PT ;  /* 0x000000080a0f7812 */ /* 0x040fe400078efcff */
[C---:B------:R-:W-:Y:S02]  /*0640*/  LOP3.LUT R16, R10.reuse, 0xa, RZ, 0xfc, !PT ;  /* 0x0000000a0a107812 */ /* 0x040fe400078efcff */
[----:B------:R-:W-:-:S02]  /*0650*/  LOP3.LUT R17, R10, 0xc, RZ, 0xfc, !PT ;  /* 0x0000000c0a117812 */ /* 0x000fc400078efcff */
[----:B------:R-:W-:Y:S01]  /*0660*/  LOP3.LUT R18, R10, 0xe, RZ, 0xfc, !PT ;  /* 0x0000000e0a127812 */ /* 0x000fe200078efcff */
[----:B------:R-:W-:Y:S06]  /*0670*/  @!P0 BRA `(.L_x_0) ;  /* 0x0000002000e48947 */ /* 0x000fec0003800000 */
[----:B------:R-:W-:Y:S01]  /*0680*/  IABS R25, R9 ;  /* 0x0000000900197213 */ /* 0x000fe20000000000 */
[----:B------:R-:W-:Y:S01]  /*0690*/  ULDC UR4, c[0x0][0x240] ;  /* 0x0000900000047ab9 */ /* 0x000fe20000000800 */
[----:B------:R-:W-:Y:S01]  /*06a0*/  IABS R27, R8 ;  /* 0x00000008001b7213 */ /* 0x000fe20000000000 */
[----:B------:R-:W-:Y:S01]  /*06b0*/  ULDC.64 UR12, c[0x0][0x218] ;  /* 0x00008600000c7ab9 */ /* 0x000fe20000000a00 */
[----:B------:R-:W0:Y:S01]  /*06c0*/  I2F.RP R6, R25 ;  /* 0x0000001900067306 */ /* 0x000e220000209400 */
[----:B------:R-:W-:Y:S01]  /*06d0*/  IABS R24, R17 ;  /* 0x0000001100187213 */ /* 0x000fe20000000000 */
[----:B------:R-:W-:Y:S01]  /*06e0*/  ULDC UR5, c[0x0][0x234] ;  /* 0x00008d0000057ab9 */ /* 0x000fe20000000800 */
[----:B------:R-:W-:Y:S01]  /*06f0*/  IABS R26, R16 ;  /* 0x00000010001a7213 */ /* 0x000fe20000000000 */
[----:B------:R-:W-:Y:S01]  /*0700*/  ULDC.64 UR8, c[0x0][0x210] ;  /* 0x0000840000087ab9 */ /* 0x000fe20000000a00 */
[----:B------:R-:W-:Y:S01]  /*0710*/  IABS R28, R15 ;  /* 0x0000000f001c7213 */ /* 0x000fe20000000000 */
[----:B------:R-:W-:Y:S01]  /*0720*/  ULDC UR6, c[0x0][0x23c] ;  /* 0x00008f0000067ab9 */ /* 0x000fe20000000800 */
[----:B------:R-:W-:Y:S01]  /*0730*/  IABS R23, R14 ;  /* 0x0000000e00177213 */ /* 0x000fe20000000000 */
[----:B------:R-:W1:Y:S01]  /*0740*/  I2F.RP R7, R27 ;  /* 0x0000001b00077306 */ /* 0x000e620000209400 */
[----:B------:R-:W-:Y:S01]  /*0750*/  IABS R29, R19 ;  /* 0x00000013001d7213 */ /* 0x000fe20000000000 */
[----:B------:R-:W-:Y:S01]  /*0760*/  USHF.L.U32 UR11, UR6, 0x6, URZ ;  /* 0x00000006060b7899 */ /* 0x000fe2000800063f */
[----:B------:R-:W-:Y:S01]  /*0770*/  LOP3.LUT R47, R84, 0x3c, RZ, 0xfc, !PT ;  /* 0x0000003c542f7812 */ /* 0x000fe200078efcff */
[----:B------:R-:W-:Y:S01]  /*0780*/  IMAD R46, R46, UR6, RZ ;  /* 0x000000062e2e7c24 */ /* 0x000fe2000f8e02ff */
[C---:B------:R-:W-:Y:S01]  /*0790*/  LOP3.LUT R48, R84.reuse, 0x3a, RZ, 0xfc, !PT ;  /* 0x0000003a54307812 */ /* 0x040fe200078efcff */
[----:B------:R-:W-:Y:S01]  /*07a0*/  UMOV UR7, URZ ;  /* 0x0000003f00077c82 */ /* 0x000fe20008000000 */
[C---:B------:R-:W-:Y:S01]  /*07b0*/  LOP3.LUT R49, R84.reuse, 0x38, RZ, 0xfc, !PT ;  /* 0x0000003854317812 */ /* 0x040fe200078efcff */
[----:B0-----:R-:W0:Y:S01]  /*07c0*/  MUFU.RCP R6, R6 ;  /* 0x0000000600067308 */ /* 0x001e220000001000 */
[----:B------:R-:W-:-:S02]  /*07d0*/  LOP3.LUT R50, R84, 0x36, RZ, 0xfc, !PT ;  /* 0x0000003654327812 */ /* 0x000fc400078efcff */
[C---:B------:R-:W-:Y:S02]  /*07e0*/  LOP3.LUT R51, R84.reuse, 0x34, RZ, 0xfc, !PT ;  /* 0x0000003454337812 */ /* 0x040fe400078efcff */
[C---:B------:R-:W-:Y:S02]  /*07f0*/  LOP3.LUT R52, R84.reuse, 0x32, RZ, 0xfc, !PT ;  /* 0x0000003254347812 */ /* 0x040fe400078efcff */
[C---:B------:R-:W-:Y:S01]  /*0800*/  LOP3.LUT R53, R84.reuse, 0x30, RZ, 0xfc, !PT ;  /* 0x0000003054357812 */ /* 0x040fe200078efcff */
[----:B-1----:R-:W1:Y:S01]  /*0810*/  MUFU.RCP R7, R7 ;  /* 0x0000000700077308 */ /* 0x002e620000001000 */
[C---:B------:R-:W-:Y:S02]  /*0820*/  LOP3.LUT R54, R84.reuse, 0x2c, RZ, 0xfc, !PT ;  /* 0x0000002c54367812 */ /* 0x040fe400078efcff */
[C---:B------:R-:W-:Y:S02]  /*0830*/  LOP3.LUT R55, R84.reuse, 0x2a, RZ, 0xfc, !PT ;  /* 0x0000002a54377812 */ /* 0x040fe400078efcff */
[----:B------:R-:W-:-:S02]  /*0840*/  LOP3.LUT R56, R84, 0x28, RZ, 0xfc, !PT ;  /* 0x0000002854387812 */ /* 0x000fc400078efcff */
[----:B------:R-:W-:Y:S01]  /*0850*/  LOP3.LUT R57, R84, 0x26, RZ, 0xfc, !PT ;  /* 0x0000002654397812 */ /* 0x000fe200078efcff */
[----:B0-----:R-:W-:Y:S01]  /*0860*/  VIADD R2, R6, 0xffffffe ;  /* 0x0ffffffe06027836 */ /* 0x001fe20000000000 */
[C---:B------:R-:W-:Y:S02]  /*0870*/  LOP3.LUT R58, R84.reuse, 0x24, RZ, 0xfc, !PT ;  /* 0x00000024543a7812 */ /* 0x040fe400078efcff */
[C---:B------:R-:W-:Y:S01]  /*0880*/  LOP3.LUT R59, R84.reuse, 0x22, RZ, 0xfc, !PT ;  /* 0x00000022543b7812 */ /* 0x040fe200078efcff */
[----:B------:R0:W2:Y:S01]  /*0890*/  F2I.FTZ.U32.TRUNC.NTZ R3, R2 ;  /* 0x0000000200037305 */ /* 0x0000a2000021f000 */
[C---:B------:R-:W-:Y:S02]  /*08a0*/  LOP3.LUT R60, R84.reuse, 0x20, RZ, 0xfc, !PT ;  /* 0x00000020543c7812 */ /* 0x040fe400078efcff */
[C---:B------:R-:W-:Y:S01]  /*08b0*/  LOP3.LUT R61, R84.reuse, 0x1c, RZ, 0xfc, !PT ;  /* 0x0000001c543d7812 */ /* 0x040fe200078efcff */
[----:B-1----:R-:W-:Y:S01]  /*08c0*/  VIADD R4, R7, 0xffffffe ;  /* 0x0ffffffe07047836 */ /* 0x002fe20000000000 */
[----:B------:R-:W-:-:S02]  /*08d0*/  LOP3.LUT R62, R84, 0x1a, RZ, 0xfc, !PT ;  /* 0x0000001a543e7812 */ /* 0x000fc400078efcff */
[C---:B------:R-:W-:Y:S01]  /*08e0*/  LOP3.LUT R63, R84.reuse, 0x18, RZ, 0xfc, !PT ;  /* 0x00000018543f7812 */ /* 0x040fe200078efcff */
[----:B------:R1:W3:Y:S01]  /*08f0*/  F2I.FTZ.U32.TRUNC.NTZ R5, R4 ;  /* 0x0000000400057305 */ /* 0x0002e2000021f000 */
[----:B0-----:R-:W-:Y:S01]  /*0900*/  IMAD.MOV.U32 R2, RZ, RZ, RZ ;  /* 0x000000ffff027224 */ /* 0x001fe200078e00ff */
[C---:B------:R-:W-:Y:S02]  /*0910*/  LOP3.LUT R70, R84.reuse, 0x16, RZ, 0xfc, !PT ;  /* 0x0000001654467812 */ /* 0x040fe400078efcff */
[C---:B------:R-:W-:Y:S02]  /*0920*/  LOP3.LUT R71, R84.reuse, 0x14, RZ, 0xfc, !PT ;  /* 0x0000001454477812 */ /* 0x040fe400078efcff */
[C---:B------:R-:W-:Y:S01]  /*0930*/  LOP3.LUT R76, R84.reuse, 0x12, RZ, 0xfc, !PT ;  /* 0x00000012544c7812 */ /* 0x040fe200078efcff */
[----:B--2---:R-:W-:Y:S01]  /*0940*/  IMAD.MOV R20, RZ, RZ, -R3 ;  /* 0x000000ffff147224 */ /* 0x004fe200078e0a03 */
[C---:B------:R-:W-:Y:S01]  /*0950*/  LOP3.LUT R77, R84.reuse, 0x10, RZ, 0xfc, !PT ;  /* 0x00000010544d7812 */ /* 0x040fe200078efcff */
[----:B-1----:R-:W-:Y:S01]  /*0960*/  IMAD.MOV.U32 R4, RZ, RZ, RZ ;  /* 0x000000ffff047224 */ /* 0x002fe200078e00ff */
[----:B------:R-:W-:Y:S01]  /*0970*/  LOP3.LUT R78, R84, 0xc, RZ, 0xfc, !PT ;  /* 0x0000000c544e7812 */ /* 0x000fe200078efcff */
[----:B------:R-:W-:Y:S01]  /*0980*/  IMAD R21, R20, R25, RZ ;  /* 0x0000001914157224 */ /* 0x000fe200078e02ff */
[----:B------:R-:W-:-:S02]  /*0990*/  IABS R20, R18 ;  /* 0x0000001200147213 */ /* 0x000fc40000000000 */
[C---:B------:R-:W-:Y:S01]  /*09a0*/  LOP3.LUT R79, R84.reuse, 0xa, RZ, 0xfc, !PT ;  /* 0x0000000a544f7812 */ /* 0x040fe200078efcff */
[----:B---3--:R-:W-:Y:S01]  /*09b0*/  IMAD.MOV R22, RZ, RZ, -R5 ;  /* 0x000000ffff167224 */ /* 0x008fe200078e0a05 */
[C---:B------:R-:W-:Y:S01]  /*09c0*/  LOP3.LUT R80, R84.reuse, 0x8, RZ, 0xfc, !PT ;  /* 0x0000000854507812 */ /* 0x040fe200078efcff */
[----:B------:R-:W-:Y:S01]  /*09d0*/  IMAD.HI.U32 R3, R3, R21, R2 ;  /* 0x0000001503037227 */ /* 0x000fe200078e0002 */
[C---:B------:R-:W-:Y:S02]  /*09e0*/  LOP3.LUT R81, R84.reuse, 0x6, RZ, 0xfc, !PT ;  /* 0x0000000654517812 */ /* 0x040fe400078efcff */
[C---:B------:R-:W-:Y:S01]  /*09f0*/  LOP3.LUT R82, R84.reuse, 0x4, RZ, 0xfc, !PT ;  /* 0x0000000454527812 */ /* 0x040fe200078efcff */
[----:B------:R-:W-:Y:S01]  /*0a00*/  IMAD.MOV.U32 R2, RZ, RZ, R22 ;  /* 0x000000ffff027224 */ /* 0x000fe200078e0016 */
[----:B------:R-:W-:Y:S01]  /*0a10*/  LOP3.LUT R83, R84, 0x2, RZ, 0xfc, !PT ;  /* 0x0000000254537812 */ /* 0x000fe200078efcff */
[----:B------:R-:W-:Y:S01]  /*0a20*/  IMAD.HI.U32 R6, R3, R24, RZ ;  /* 0x0000001803067227 */ /* 0x000fe200078e00ff */
[----:B------:R-:W-:-:S03]  /*0a30*/  LEA.HI R85, R0, 0x3e, RZ, 0x1a ;  /* 0x0000003e00557811 */ /* 0x000fc600078fd0ff */
[----:B------:R-:W-:Y:S02]  /*0a40*/  IMAD R7, R2, R27, RZ ;  /* 0x0000001b02077224 */ /* 0x000fe400078e02ff */
[----:B------:R-:W-:-:S04]  /*0a50*/  IMAD.HI.U32 R2, R3, R20, RZ ;  /* 0x0000001403027227 */ /* 0x000fc800078e00ff */
[----:B------:R-:W-:-:S04]  /*0a60*/  IMAD.HI.U32 R22, R5, R7, R4 ;  /* 0x0000000705167227 */ /* 0x000fc800078e0004 */
[----:B------:R-:W-:-:S04]  /*0a70*/  IMAD.HI.U32 R4, R3, R26, RZ ;  /* 0x0000001a03047227 */ /* 0x000fc800078e00ff */
[----:B------:R-:W-:Y:S02]  /*0a80*/  IMAD.MOV R2, RZ, RZ, -R2 ;  /* 0x000000ffff027224 */ /* 0x000fe400078e0a02 */
[----:B------:R-:W-:-:S04]  /*0a90*/  IMAD.HI.U32 R5, R3, R28, RZ ;  /* 0x0000001c03057227 */ /* 0x000fc800078e00ff */
[----:B------:R-:W-:Y:S02]  /*0aa0*/  IMAD.MOV R6, RZ, RZ, -R6 ;  /* 0x000000ffff067224 */ /* 0x000fe400078e0a06 */
[----:B------:R-:W-:Y:S02]  /*0ab0*/  IMAD.MOV R7, RZ, RZ, -R4 ;  /* 0x000000ffff077224 */ /* 0x000fe400078e0a04 */
[C---:B------:R-:W-:Y:S02]  /*0ac0*/  IMAD R4, R25.reuse, R2, R20 ;  /* 0x0000000219047224 */ /* 0x040fe400078e0214 */
[----:B------:R-:W-:Y:S02]  /*0ad0*/  IMAD.MOV.U32 R20, RZ, RZ, R23 ;  /* 0x000000ffff147224 */ /* 0x000fe400078e0017 */
[----:B------:R-:W-:Y:S01]  /*0ae0*/  IMAD.MOV R21, RZ, RZ, -R5 ;  /* 0x000000ffff157224 */ /* 0x000fe200078e0a05 */
[C---:B------:R-:W-:Y:S01]  /*0af0*/  ISETP.GT.U32.AND P5, PT, R25.reuse, R4, PT ;  /* 0x000000041900720c */ /* 0x040fe20003fa4070 */
[C---:B------:R-:W-:Y:S01]  /*0b00*/  IMAD R5, R25.reuse, R6, R24 ;  /* 0x0000000619057224 */ /* 0x040fe200078e0218 */
[----:B------:R-:W-:Y:S01]  /*0b10*/  IABS R24, R13 ;  /* 0x0000000d00187213 */ /* 0x000fe20000000000 */
[----:B------:R-:W-:Y:S01]  /*0b20*/  IMAD R6, R25, R7, R26 ;  /* 0x0000000719067224 */ /* 0x000fe200078e021a */
[----:B------:R-:W-:Y:S01]  /*0b30*/  IABS R26, R12 ;  /* 0x0000000c001a7213 */ /* 0x000fe20000000000 */
[----:B------:R-:W-:Y:S01]  /*0b40*/  IMAD.HI.U32 R2, R3, R20, RZ ;  /* 0x0000001403027227 */ /* 0x000fe200078e00ff */
[----:B------:R-:W-:-:S02]  /*0b50*/  ISETP.GT.U32.AND P6, PT, R25, R5, PT ;  /* 0x000000051900720c */ /* 0x000fc40003fc4070 */
[C---:B------:R-:W-:Y:S01]  /*0b60*/  ISETP.GT.U32.AND P2, PT, R25.reuse, R6, PT ;  /* 0x000000061900720c */ /* 0x040fe20003f44070 */
[----:B------:R-:W-:Y:S01]  /*0b70*/  IMAD R7, R25, R21, R28 ;  /* 0x0000001519077224 */ /* 0x000fe200078e021c */
[----:B------:R-:W-:Y:S01]  /*0b80*/  IABS R28, R10 ;  /* 0x0000000a001c7213 */ /* 0x000fe20000000000 */
[----:B------:R-:W-:Y:S02]  /*0b90*/  IMAD.MOV R23, RZ, RZ, -R2 ;  /* 0x000000ffff177224 */ /* 0x000fe400078e0a02 */
[----:B------:R-:W-:Y:S01]  /*0ba0*/  IMAD.HI.U32 R21, R3, R26, RZ ;  /* 0x0000001a03157227 */ /* 0x000fe200078e00ff */
[----:B------:R-:W-:-:S03]  /*0bb0*/  ISETP.GT.U32.AND P1, PT, R25, R7, PT ;  /* 0x000000071900720c */ /* 0x000fc60003f24070 */
[----:B------:R-:W-:-:S04]  /*0bc0*/  IMAD.HI.U32 R2, R3, R24, RZ ;  /* 0x0000001803027227 */ /* 0x000fc800078e00ff */
[----:B------:R-:W-:Y:S02]  /*0bd0*/  IMAD R20, R25, R23, R20 ;  /* 0x0000001719147224 */ /* 0x000fe400078e0214 */
[----:B------:R-:W-:-:S03]  /*0be0*/  IMAD.HI.U32 R22, R22, R29, RZ ;  /* 0x0000001d16167227 */ /* 0x000fc600078e00ff */
[----:B------:R-:W-:Y:S01]  /*0bf0*/  ISETP.GT.U32.AND P0, PT, R25, R20, PT ;  /* 0x000000141900720c */ /* 0x000fe20003f04070 */
[----:B------:R-:W-:-:S04]  /*0c00*/  IMAD.HI.U32 R3, R3, R28, RZ ;  /* 0x0000001c03037227 */ /* 0x000fc800078e00ff */
[----:B------:R-:W-:Y:S02]  /*0c10*/  IMAD.MOV R23, RZ, RZ, -R21 ;  /* 0x000000ffff177224 */ /* 0x000fe400078e0a15 */
[----:B------:R-:W-:Y:S02]  /*0c20*/  IMAD.MOV R30, RZ, RZ, -R22 ;  /* 0x000000ffff1e7224 */ /* 0x000fe400078e0a16 */
[----:B------:R-:W-:Y:S02]  /*0c30*/  IMAD.MOV R2, RZ, RZ, -R2 ;  /* 0x000000ffff027224 */ /* 0x000fe400078e0a02 */
[----:B------:R-:W-:Y:S02]  /*0c40*/  IMAD.MOV R3, RZ, RZ, -R3 ;  /* 0x000000ffff037224 */ /* 0x000fe400078e0a03 */
[C---:B------:R-:W-:Y:S02]  /*0c50*/  IMAD R22, R25.reuse, R23, R26 ;  /* 0x0000001719167224 */ /* 0x040fe400078e021a */
[C---:B------:R-:W-:Y:S01]  /*0c60*/  IMAD R21, R25.reuse, R2, R24 ;  /* 0x0000000219157224 */ /* 0x040fe200078e0218 */
[----:B------:R-:W-:Y:S01]  /*0c70*/  SHF.R.S32.HI R2, RZ, 0x1f, R45 ;  /* 0x0000001fff027819 */ /* 0x000fe2000001142d */
[C---:B------:R-:W-:Y:S01]  /*0c80*/  IMAD R23, R25.reuse, R3, R28 ;  /* 0x0000000319177224 */ /* 0x040fe200078e021c */
[C---:B------:R-:W-:Y:S01]  /*0c90*/  ISETP.GT.U32.AND P4, PT, R25.reuse, R22, PT ;  /* 0x000000161900720c */ /* 0x040fe20003f84070 */
[--C-:B------:R-:W-:Y:S01]  /*0ca0*/  @!P5 IMAD.IADD R4, R4, 0x1, -R25.reuse ;  /* 0x000000010404d824 */ /* 0x100fe200078e0a19 */
[C---:B------:R-:W-:Y:S01]  /*0cb0*/  ISETP.GT.U32.AND P3, PT, R25.reuse, R21, PT ;  /* 0x000000151900720c */ /* 0x040fe20003f64070 */
[----:B------:R-:W-:Y:S01]  /*0cc0*/  @!P2 IMAD.IADD R6, R6, 0x1, -R25 ;  /* 0x000000010606a824 */ /* 0x000fe200078e0a19 */
[----:B------:R-:W-:Y:S01]  /*0cd0*/  ISETP.GT.U32.AND P5, PT, R25, R23, PT ;  /* 0x000000171900720c */ /* 0x000fe20003fa4070 */
[----:B------:R-:W-:Y:S01]  /*0ce0*/  IMAD R24, R27, R30, R29 ;  /* 0x0000001e1b187224 */ /* 0x000fe200078e021d */
[----:B------:R-:W-:Y:S01]  /*0cf0*/  ISETP.GT.U32.AND P2, PT, R25, R4, PT ;  /* 0x000000041900720c */ /* 0x000fe20003f44070 */
[--C-:B------:R-:W-:Y:S01]  /*0d00*/  @!P6 IMAD.IADD R5, R5, 0x1, -R25.reuse ;  /* 0x000000010505e824 */ /* 0x100fe200078e0a19 */
[----:B------:R-:W-:Y:S01]  /*0d10*/  LEA.HI R45, R2, R45, RZ, 0x6 ;  /* 0x0000002d022d7211 */ /* 0x000fe200078f30ff */
[--C-:B------:R-:W-:Y:S01]  /*0d20*/  @!P1 IMAD.IADD R7, R7, 0x1, -R25.reuse ;  /* 0x0000000107079824 */ /* 0x100fe200078e0a19 */
[----:B------:R-:W-:Y:S01]  /*0d30*/  ISETP.GT.U32.AND P6, PT, R27, R24, PT ;  /* 0x000000181b00720c */ /* 0x000fe20003fc4070 */
[--C-:B------:R-:W-:Y:S01]  /*0d40*/  @!P0 IMAD.IADD R20, R20, 0x1, -R25.reuse ;  /* 0x0000000114148824 */ /* 0x100fe200078e0a19 */
[----:B------:R-:W-:Y:S01]  /*0d50*/  ISETP.GT.U32.AND P1, PT, R25, R5, PT ;  /* 0x000000051900720c */ /* 0x000fe20003f24070 */
[--C-:B------:R-:W-:Y:S01]  /*0d60*/  @!P4 IMAD.IADD R22, R22, 0x1, -R25.reuse ;  /* 0x000000011616c824 */ /* 0x100fe200078e0a19 */
[----:B------:R-:W-:Y:S01]  /*0d70*/  CS2R R28, SRZ ;  /* 0x00000000001c7805 */ /* 0x000fe2000001ff00 */
[--C-:B------:R-:W-:Y:S01]  /*0d80*/  @!P3 IMAD.IADD R21, R21, 0x1, -R25.reuse ;  /* 0x000000011515b824 */ /* 0x100fe200078e0a19 */
[----:B------:R-:W-:Y:S01]  /*0d90*/  ISETP.GT.U32.AND P0, PT, R25, R20, PT ;  /* 0x000000141900720c */ /* 0x000fe20003f04070 */
[--C-:B------:R-:W-:Y:S01]  /*0da0*/  @!P5 IMAD.IADD R23, R23, 0x1, -R25.reuse ;  /* 0x000000011717d824 */ /* 0x100fe200078e0a19 */
[C---:B------:R-:W-:Y:S01]  /*0db0*/  ISETP.GT.U32.AND P5, PT, R25.reuse, R7, PT ;  /* 0x000000071900720c */ /* 0x040fe20003fa4070 */
[----:B------:R-:W-:Y:S01]  /*0dc0*/  @!P2 IMAD.IADD R4, R4, 0x1, -R25 ;  /* 0x000000010404a824 */ /* 0x000fe200078e0a19 */
[C---:B------:R-:W-:Y:S01]  /*0dd0*/  ISETP.GT.U32.AND P3, PT, R25.reuse, R22, PT ;  /* 0x000000161900720c */ /* 0x040fe20003f64070 */
[----:B------:R-:W-:Y:S01]  /*0de0*/  IMAD.SHL.U32 R3, R0, 0x40, RZ ;  /* 0x0000004000037824 */ /* 0x000fe200078e00ff */
[C---:B------:R-:W-:Y:S01]  /*0df0*/  ISETP.GT.U32.AND P2, PT, R25.reuse, R23, PT ;  /* 0x000000171900720c */ /* 0x040fe20003f44070 */
[----:B------:R-:W-:Y:S01]  /*0e00*/  @!P6 IMAD.IADD R24, R24, 0x1, -R27 ;  /* 0x000000011818e824 */ /* 0x000fe200078e0a1b */
[----:B------:R-:W-:Y:S01]  /*0e10*/  ISETP.GT.U32.AND P6, PT, R25, R6, PT ;  /* 0x000000061900720c */ /* 0x000fe20003fc4070 */
[--C-:B------:R-:W-:Y:S01]  /*0e20*/  @!P1 IMAD.IADD R5, R5, 0x1, -R25.reuse ;  /* 0x0000000105059824 */ /* 0x100fe200078e0a19 */
[----:B------:R-:W-:Y:S01]  /*0e30*/  ISETP.GT.U32.AND P4, PT, R25, R21, PT ;  /* 0x000000151900720c */ /* 0x000fe20003f84070 */
[----:B------:R-:W-:Y:S01]  /*0e40*/  IMAD.SHL.U32 R26, R0, 0x8, RZ ;  /* 0x00000008001a7824 */ /* 0x000fe200078e00ff */
[----:B------:R-:W-:Y:S01]  /*0e50*/  ISETP.GT.U32.AND P1, PT, R27, R24, PT ;  /* 0x000000181b00720c */ /* 0x000fe20003f24070 */
[--C-:B------:R-:W-:Y:S01]  /*0e60*/  @!P0 IMAD.IADD R20, R20, 0x1, -R25.reuse ;  /* 0x0000000114148824 */ /* 0x100fe200078e0a19 */
[----:B------:R-:W-:Y:S01]  /*0e70*/  ISETP.GE.AND P0, PT, R16, RZ, PT ;  /* 0x000000ff1000720c */ /* 0x000fe20003f06270 */
[--C-:B------:R-:W-:Y:S01]  /*0e80*/  @!P5 IMAD.IADD R7, R7, 0x1, -R25.reuse ;  /* 0x000000010707d824 */ /* 0x100fe200078e0a19 */
[----:B------:R-:W-:Y:S01]  /*0e90*/  ISETP.GE.AND P5, PT, R17, RZ, PT ;  /* 0x000000ff1100720c */ /* 0x000fe20003fa6270 */
[--C-:B------:R-:W-:Y:S01]  /*0ea0*/  @!P3 IMAD.IADD R22, R22, 0x1, -R25.reuse ;  /* 0x000000011616b824 */ /* 0x100fe200078e0a19 */
[----:B------:R-:W-:Y:S01]  /*0eb0*/  ISETP.GE.AND P3, PT, R15, RZ, PT ;  /* 0x000000ff0f00720c */ /* 0x000fe20003f66270 */
[--C-:B------:R-:W-:Y:S01]  /*0ec0*/  @!P2 IMAD.IADD R23, R23, 0x1, -R25.reuse ;  /* 0x000000011717a824 */ /* 0x100fe200078e0a19 */
[----:B------:R-:W-:Y:S01]  /*0ed0*/  ISETP.GE.AND P2, PT, R13, RZ, PT ;  /* 0x000000ff0d00720c */ /* 0x000fe20003f46270 */
[----:B------:R-:W-:Y:S01]  /*0ee0*/  @!P6 IMAD.IADD R6, R6, 0x1, -R25 ;  /* 0x000000010606e824 */ /* 0x000fe200078e0a19 */
[----:B------:R-:W-:Y:S01]  /*0ef0*/  ISETP.GE.AND P6, PT, R18, RZ, PT ;  /* 0x000000ff1200720c */ /* 0x000fe20003fc6270 */
[----:B------:R-:W-:Y:S01]  /*0f00*/  IMAD.MOV.U32 R2, RZ, RZ, R5 ;  /* 0x000000ffff027224 */ /* 0x000fe200078e0005 */
[----:B------:R-:W-:Y:S01]  /*0f10*/  LOP3.LUT R5, RZ, R9, RZ, 0x33, !PT ;  /* 0x00000009ff057212 */ /* 0x000fe200078e33ff */
[----:B------:R-:W-:Y:S01]  /*0f20*/  @!P4 IMAD.IADD R21, R21, 0x1, -R25 ;  /* 0x000000011515c824 */ /* 0x000fe200078e0a19 */
[----:B------:R-:W-:Y:S01]  /*0f30*/  ISETP.GE.AND P4, PT, R12, RZ, PT ;  /* 0x000000ff0c00720c */ /* 0x000fe20003f86270 */
[----:B------:R-:W-:Y:S01]  /*0f40*/  @!P0 IMAD.MOV R6, RZ, RZ, -R6 ;  /* 0x000000ffff068224 */ /* 0x000fe200078e0a06 */
[----:B------:R-:W-:Y:S01]  /*0f50*/  ISETP.GE.AND P0, PT, R19, RZ, PT ;  /* 0x000000ff1300720c */ /* 0x000fe20003f06270 */
[----:B------:R-:W-:Y:S01]  /*0f60*/  @!P5 IMAD.MOV R2, RZ, RZ, -R2 ;  /* 0x000000ffff02d224 */ /* 0x000fe200078e0a02 */
[----:B------:R-:W-:Y:S01]  /*0f70*/  ISETP.GE.AND P5, PT, R10, RZ, PT ;  /* 0x000000ff0a00720c */ /* 0x000fe20003fa6270 */
[----:B------:R-:W-:Y:S01]  /*0f80*/  @!P3 IMAD.MOV R7, RZ, RZ, -R7 ;  /* 0x000000ffff07b224 */ /* 0x000fe200078e0a07 */
[----:B------:R-:W-:Y:S01]  /*0f90*/  ISETP.NE.AND P3, PT, R9, RZ, PT ;  /* 0x000000ff0900720c */ /* 0x000fe20003f65270 */
[----:B------:R-:W-:Y:S01]  /*0fa0*/  @!P2 IMAD.MOV R21, RZ, RZ, -R21 ;  /* 0x000000ffff15a224 */ /* 0x000fe200078e0a15 */
[----:B------:R-:W-:Y:S01]  /*0fb0*/  LOP3.LUT R3, R3, 0xfc0, RZ, 0xc0, !PT ;  /* 0x00000fc003037812 */ /* 0x000fe200078ec0ff */
[----:B------:R-:W-:Y:S01]  /*0fc0*/  @!P1 IMAD.IADD R24, R24, 0x1, -R27 ;  /* 0x0000000118189824 */ /* 0x000fe200078e0a1b */
[C---:B------:R-:W-:Y:S01]  /*0fd0*/  SEL R6, R5.reuse, R6, !P3 ;  /* 0x0000000605067207 */ /* 0x040fe20005800000 */
[----:B------:R-:W-:Y:S01]  /*0fe0*/  @!P6 IMAD.MOV R4, RZ, RZ, -R4 ;  /* 0x000000ffff04e224 */ /* 0x000fe200078e0a04 */
[----:B------:R-:W-:Y:S01]  /*0ff0*/  ISETP.GE.AND P1, PT, R14, RZ, PT ;  /* 0x000000ff0e00720c */ /* 0x000fe20003f26270 */
[----:B------:R-:W-:Y:S01]  /*1000*/  @!P4 IMAD.MOV R22, RZ, RZ, -R22 ;  /* 0x000000ffff16c224 */ /* 0x000fe200078e0a16 */
[C---:B------:R-:W-:Y:S01]  /*1010*/  SEL R21, R5.reuse, R21, !P3 ;  /* 0x0000001505157207 */ /* 0x040fe20005800000 */
[----:B------:R-:W-:Y:S01]  /*1020*/  IMAD R6, R6, UR4, RZ ;  /* 0x0000000406067c24 */ /* 0x000fe2000f8e02ff */
[----:B------:R-:W-:Y:S01]  /*1030*/  ISETP.NE.AND P6, PT, R8, RZ, PT ;  /* 0x000000ff0800720c */ /* 0x000fe20003fc5270 */
[----:B------:R-:W-:Y:S01]  /*1040*/  @!P5 IMAD.MOV R23, RZ, RZ, -R23 ;  /* 0x000000ffff17d224 */ /* 0x000fe200078e0a17 */
[----:B------:R-:W-:Y:S01]  /*1050*/  SEL R2, R5, R2, !P3 ;  /* 0x0000000205027207 */ /* 0x000fe20005800000 */
[----:B------:R-:W-:Y:S01]  /*1060*/  IMAD R32, R21, UR4, RZ ;  /* 0x0000000415207c24 */ /* 0x000fe2000f8e02ff */
[----:B------:R-:W-:Y:S01]  /*1070*/  SHF.R.S32.HI R38, RZ, 0x1f, R6 ;  /* 0x0000001fff267819 */ /* 0x000fe20000011406 */
[----:B------:R-:W-:Y:S01]  /*1080*/  @!P0 IMAD.MOV R24, RZ, RZ, -R24 ;  /* 0x000000ffff188224 */ /* 0x000fe200078e0a18 */
[----:B------:R-:W-:Y:S01]  /*1090*/  IADD3 R21, P5, R6, UR12, RZ ;  /* 0x0000000c06157c10 */ /* 0x000fe2000ffbe0ff */
[----:B------:R-:W-:Y:S01]  /*10a0*/  IMAD R2, R2, UR4, RZ ;  /* 0x0000000402027c24 */ /* 0x000fe2000f8e02ff */
[----:B------:R-:W0:Y:S01]  /*10b0*/  LDC R6, c[0x0][0x238] ;  /* 0x00008e00ff067b82 */ /* 0x000e220000000800 */
[----:B------:R-:W-:Y:S01]  /*10c0*/  @!P1 IMAD.MOV R20, RZ, RZ, -R20 ;  /* 0x000000ffff149224 */ /* 0x000fe200078e0a14 */
[----:B------:R-:W-:-:S02]  /*10d0*/  SEL R4, R5, R4, !P3 ;  /* 0x0000000405047207 */ /* 0x000fc40005800000 */
[----:B------:R-:W-:Y:S02]  /*10e0*/  CS2R R30, SRZ ;  /* 0x00000000001e7805 */ /* 0x000fe4000001ff00 */
[C---:B------:R-:W-:Y:S02]  /*10f0*/  SEL R7, R5.reuse, R7, !P3 ;  /* 0x0000000705077207 */ /* 0x040fe40005800000 */
[----:B------:R-:W-:Y:S01]  /*1100*/  @!P6 LOP3.LUT R24, RZ, R8, RZ, 0x33, !PT ;  /* 0x00000008ff18e212 */ /* 0x000fe200078e33ff */
[----:B------:R-:W-:Y:S01]  /*1110*/  IMAD R4, R4, UR4, RZ ;  /* 0x0000000404047c24 */ /* 0x000fe2000f8e02ff */
[----:B------:R-:W-:Y:S01]  /*1120*/  SEL R20, R5, R20, !P3 ;  /* 0x0000001405147207 */ /* 0x000fe20005800000 */
[----:B------:R-:W-:Y:S01]  /*1130*/  IMAD R7, R7, UR4, RZ ;  /* 0x0000000407077c24 */ /* 0x000fe2000f8e02ff */
[C---:B------:R-:W-:Y:S01]  /*1140*/  SEL R22, R5.reuse, R22, !P3 ;  /* 0x0000001605167207 */ /* 0x040fe20005800000 */
[----:B------:R-:W-:Y:S01]  /*1150*/  IMAD R24, R24, UR5, RZ ;  /* 0x0000000518187c24 */ /* 0x000fe2000f8e02ff */
[----:B------:R-:W-:Y:S01]  /*1160*/  SEL R5, R5, R23, !P3 ;  /* 0x0000001705057207 */ /* 0x000fe20005800000 */
[----:B------:R-:W-:Y:S01]  /*1170*/  IMAD R23, R20, UR4, RZ ;  /* 0x0000000414177c24 */ /* 0x000fe2000f8e02ff */
[----:B------:R-:W-:Y:S01]  /*1180*/  UIADD3 UR5, UR10, 0x1000, URZ ;  /* 0x000010000a057890 */ /* 0x000fe2000fffe03f */
[----:B------:R-:W-:Y:S01]  /*1190*/  SHF.R.S32.HI R36, RZ, 0x1f, R2 ;  /* 0x0000001fff247819 */ /* 0x000fe20000011402 */
[----:B------:R-:W-:Y:S01]  /*11a0*/  IMAD R33, R22, UR4, RZ ;  /* 0x0000000416217c24 */ /* 0x000fe2000f8e02ff */
[----:B------:R-:W-:Y:S01]  /*11b0*/  IADD3 R20, P6, R2, UR12, RZ ;  /* 0x0000000c02147c10 */ /* 0x000fe2000ffde0ff */
[----:B------:R-:W-:Y:S01]  /*11c0*/  IMAD R35, R5, UR4, RZ ;  /* 0x0000000405237c24 */ /* 0x000fe2000f8e02ff */
[----:B------:R-:W-:Y:S01]  /*11d0*/  LOP3.LUT R3, R3, 0x30, R26, 0xf8, !PT ;  /* 0x0000003003037812 */ /* 0x000fe200078ef81a */
[----:B------:R-:W-:Y:S01]  /*11e0*/  USHF.R.U32.HI UR5, URZ, 0x4, UR5 ;  /* 0x000000043f057899 */ /* 0x000fe20008011605 */
[----:B------:R-:W-:Y:S01]  /*11f0*/  SHF.R.S32.HI R34, RZ, 0x1f, R4 ;  /* 0x0000001fff227819 */ /* 0x000fe20000011404 */
[----:B------:R-:W-:Y:S01]  /*1200*/  USHF.R.U32.HI UR4, URZ, 0x4, UR10 ;  /* 0x000000043f047899 */ /* 0x000fe2000801160a */
[----:B------:R-:W-:Y:S01]  /*1210*/  IADD3 R5, P0, R4, UR12, RZ ;  /* 0x0000000c04057c10 */ /* 0x000fe2000ff1e0ff */
[----:B------:R-:W-:Y:S01]  /*1220*/  USGXT.U32 UR6, UR5, 0xe ;  /* 0x0000000e0506789a */ /* 0x000fe20008000000 */
[----:B------:R-:W-:Y:S01]  /*1230*/  SHF.R.S32.HI R39, RZ, 0x1f, R7 ;  /* 0x0000001fff277819 */ /* 0x000fe20000011407 */
[----:B------:R-:W-:Y:S01]  /*1240*/  USGXT.U32 UR4, UR4, 0xe ;  /* 0x0000000e0404789a */ /* 0x000fe20008000000 */
[----:B------:R-:W-:Y:S01]  /*1250*/  IADD3 R22, P4, R7, UR12, RZ ;  /* 0x0000000c07167c10 */ /* 0x000fe2000ff9e0ff */
[-C--:B0-----:R-:W-:Y:S01]  /*1260*/  IMAD R47, R47, R6.reuse, RZ ;  /* 0x000000062f2f7224 */ /* 0x081fe200078e02ff */
[----:B------:R-:W-:Y:S01]  /*1270*/  IADD3.X R36, R36, UR13, RZ, P6, !PT ;  /* 0x0000000d24247c10 */ /* 0x000fe2000b7fe4ff */
[-C--:B------:R-:W-:Y:S01]  /*1280*/  IMAD R48, R48, R6.reuse, RZ ;  /* 0x0000000630307224 */ /* 0x080fe200078e02ff */
[C---:B------:R-:W-:Y:S01]  /*1290*/  LEA.HI R9, R0.reuse, 0x2e, RZ, 0x1a ;  /* 0x0000002e00097811 */ /* 0x040fe200078fd0ff */
[-C--:B------:R-:W-:Y:S01]  /*12a0*/  IMAD R49, R49, R6.reuse, RZ ;  /* 0x0000000631317224 */ /* 0x080fe200078e02ff */
[----:B------:R-:W-:Y:S01]  /*12b0*/  LEA.HI R8, R0, 0x1e, RZ, 0x1a ;  /* 0x0000001e00087811 */ /* 0x000fe200078fd0ff */
[-C--:B------:R-:W-:Y:S01]  /*12c0*/  IMAD R50, R50, R6.reuse, RZ ;  /* 0x0000000632327224 */ /* 0x080fe200078e02ff */
[----:B------:R-:W-:Y:S01]  /*12d0*/  LEA.HI R7, R0, 0xe, RZ, 0x1a ;  /* 0x0000000e00077811 */ /* 0x000fe200078fd0ff */
[-C--:B------:R-:W-:Y:S01]  /*12e0*/  IMAD R51, R51, R6.reuse, RZ ;  /* 0x0000000633337224 */ /* 0x080fe200078e02ff */
[----:B------:R-:W-:Y:S01]  /*12f0*/  IADD3 R37, P6, R24, UR8, RZ ;  /* 0x0000000818257c10 */ /* 0x000fe2000ffde0ff */
[----:B------:R-:W-:Y:S01]  /*1300*/  IMAD R52, R52, R6, RZ ;  /* 0x0000000634347224 */ /* 0x000fe200078e02ff */
[----:B------:R-:W-:Y:S01]  /*1310*/  LOP3.LUT R2, R3, R84, RZ, 0xfc, !PT ;  /* 0x0000005403027212 */ /* 0x000fe200078efcff */
[-C--:B------:R-:W-:Y:S01]  /*1320*/  IMAD R53, R53, R6.reuse, RZ ;  /* 0x0000000635357224 */ /* 0x080fe200078e02ff */
[----:B------:R-:W-:Y:S01]  /*1330*/  SHF.R.S32.HI R40, RZ, 0x1f, R23 ;  /* 0x0000001fff287819 */ /* 0x000fe20000011417 */
[-C--:B------:R-:W-:Y:S01]  /*1340*/  IMAD R54, R54, R6.reuse, RZ ;  /* 0x0000000636367224 */ /* 0x080fe200078e02ff */
[----:B------:R-:W-:Y:S01]  /*1350*/  SHF.R.S32.HI R41, RZ, 0x1f, R32 ;  /* 0x0000001fff297819 */ /* 0x000fe20000011420 */
[-C--:B------:R-:W-:Y:S01]  /*1360*/  IMAD R55, R55, R6.reuse, RZ ;  /* 0x0000000637377224 */ /* 0x080fe200078e02ff */
[----:B------:R-:W-:Y:S01]  /*1370*/  SHF.R.S32.HI R42, RZ, 0x1f, R33 ;  /* 0x0000001fff2a7819 */ /* 0x000fe20000011421 */
[-C--:B------:R-:W-:Y:S01]  /*1380*/  IMAD R56, R56, R6.reuse, RZ ;  /* 0x0000000638387224 */ /* 0x080fe200078e02ff */
[----:B------:R-:W-:Y:S01]  /*1390*/  SHF.R.S32.HI R43, RZ, 0x1f, R35 ;  /* 0x0000001fff2b7819 */ /* 0x000fe20000011423 */
[-C--:B------:R-:W-:Y:S01]  /*13a0*/  IMAD R57, R57, R6.reuse, RZ ;  /* 0x0000000639397224 */ /* 0x080fe200078e02ff */
[----:B------:R-:W-:Y:S01]  /*13b0*/  IADD3.X R34, R34, UR13, RZ, P0, !PT ;  /* 0x0000000d22227c10 */ /* 0x000fe200087fe4ff */
[-C--:B------:R-:W-:Y:S01]  /*13c0*/  IMAD R58, R58, R6.reuse, RZ ;  /* 0x000000063a3a7224 */ /* 0x080fe200078e02ff */
[----:B------:R-:W-:Y:S01]  /*13d0*/  IADD3 R23, P3, R23, UR12, RZ ;  /* 0x0000000c17177c10 */ /* 0x000fe2000ff7e0ff */
[-C--:B------:R-:W-:Y:S01]  /*13e0*/  IMAD R59, R59, R6.reuse, RZ ;  /* 0x000000063b3b7224 */ /* 0x080fe200078e02ff */
[----:B------:R-:W-:Y:S01]  /*13f0*/  IADD3 R32, P2, R32, UR12, RZ ;  /* 0x0000000c20207c10 */ /* 0x000fe2000ff5e0ff */
[-C--:B------:R-:W-:Y:S01]  /*1400*/  IMAD R60, R60, R6.reuse, RZ ;  /* 0x000000063c3c7224 */ /* 0x080fe200078e02ff */
[----:B------:R-:W-:Y:S01]  /*1410*/  IADD3 R33, P1, R33, UR12, RZ ;  /* 0x0000000c21217c10 */ /* 0x000fe2000ff3e0ff */
[-C--:B------:R-:W-:Y:S01]  /*1420*/  IMAD R61, R61, R6.reuse, RZ ;  /* 0x000000063d3d7224 */ /* 0x080fe200078e02ff */
[----:B------:R-:W-:Y:S01]  /*1430*/  IADD3 R35, P0, R35, UR12, RZ ;  /* 0x0000000c23237c10 */ /* 0x000fe2000ff1e0ff */
[-C--:B------:R-:W-:Y:S01]  /*1440*/  IMAD R62, R62, R6.reuse, RZ ;  /* 0x000000063e3e7224 */ /* 0x080fe200078e02ff */
[----:B------:R-:W-:Y:S01]  /*1450*/  LEA.HI.X.SX32 R44, R24, UR9, 0x1, P6 ;  /* 0x00000009182c7c11 */ /* 0x000fe2000b0f0eff */
[-C--:B------:R-:W-:Y:S01]  /*1460*/  IMAD R63, R63, R6.reuse, RZ ;  /* 0x000000063f3f7224 */ /* 0x080fe200078e02ff */
[----:B------:R-:W-:Y:S01]  /*1470*/  LOP3.LUT R4, R2, 0x10, RZ, 0x3c, !PT ;  /* 0x0000001002047812 */ /* 0x000fe200078e3cff */
[-C--:B------:R-:W-:Y:S01]  /*1480*/  IMAD R70, R70, R6.reuse, RZ ;  /* 0x0000000646467224 */ /* 0x080fe200078e02ff */
[----:B------:R-:W-:Y:S01]  /*1490*/  LOP3.LUT R3, R2, 0x20, RZ, 0x3c, !PT ;  /* 0x0000002002037812 */ /* 0x000fe200078e3cff */
[-C--:B------:R-:W-:Y:S01]  /*14a0*/  IMAD R71, R71, R6.reuse, RZ ;  /* 0x0000000647477224 */ /* 0x080fe200078e02ff */
[----:B------:R-:W-:Y:S01]  /*14b0*/  UMOV UR8, 0xfffffffe ;  /* 0xfffffffe00087882 */ /* 0x000fe20000000000 */
[-C--:B------:R-:W-:Y:S01]  /*14c0*/  IMAD R76, R76, R6.reuse, RZ ;  /* 0x000000064c4c7224 */ /* 0x080fe200078e02ff */
[----:B------:R-:W-:Y:S01]  /*14d0*/  UMOV UR9, 0x7fffffdf ;  /* 0x7fffffdf00097882 */ /* 0x000fe20000000000 */
[-C--:B------:R-:W-:Y:S01]  /*14e0*/  IMAD R77, R77, R6.reuse, RZ ;  /* 0x000000064d4d7224 */ /* 0x080fe200078e02ff */
[----:B------:R-:W-:Y:S01]  /*14f0*/  CS2R R24, SRZ ;  /* 0x0000000000187805 */ /* 0x000fe2000001ff00 */
[-C--:B------:R-:W-:Y:S01]  /*1500*/  IMAD R78, R78, R6.reuse, RZ ;  /* 0x000000064e4e7224 */ /* 0x080fe200078e02ff */
[----:B------:R-:W-:Y:S01]  /*1510*/  CS2R R26, SRZ ;  /* 0x00000000001a7805 */ /* 0x000fe2000001ff00 */
[-C--:B------:R-:W-:Y:S01]  /*1520*/  IMAD R79, R79, R6.reuse, RZ ;  /* 0x000000064f4f7224 */ /* 0x080fe200078e02ff */
[----:B------:R-:W-:Y:S01]  /*1530*/  UMOV UR5, URZ ;  /* 0x0000003f00057c82 */ /* 0x000fe20008000000 */
[-C--:B------:R-:W-:Y:S01]  /*1540*/  IMAD R80, R80, R6.reuse, RZ ;  /* 0x0000000650507224 */ /* 0x080fe200078e02ff */
[----:B------:R-:W-:Y:S01]  /*1550*/  SHF.R.S32.HI R45, RZ, 0x6, R45 ;  /* 0x00000006ff2d7819 */ /* 0x000fe2000001142d */
[-C--:B------:R-:W-:Y:S01]  /*1560*/  IMAD R81, R81, R6.reuse, RZ ;  /* 0x0000000651517224 */ /* 0x080fe200078e02ff */
[----:B------:R-:W-:Y:S01]  /*1570*/  LOP3.LUT R2, R2, 0x30, RZ, 0x3c, !PT ;  /* 0x0000003002027812 */ /* 0x000fe200078e3cff */
[-C--:B------:R-:W-:Y:S01]  /*1580*/  IMAD R82, R82, R6.reuse, RZ ;  /* 0x0000000652527224 */ /* 0x080fe200078e02ff */
[----:B------:R-:W-:Y:S01]  /*1590*/  IADD3.X R38, R38, UR13, RZ, P5, !PT ;  /* 0x0000000d26267c10 */ /* 0x000fe2000affe4ff */
        /* <DEDUP_REMOVED lines=10> */
[----:B------:R-:W-:Y:S01]  /*1640*/  IMAD R7, R7, R6, RZ ;  /* 0x0000000607077224 */ /* 0x000fe200078e02ff */
[----:B------:R-:W-:Y:S01]  /*1650*/  UIADD3.64 UR12, UR4, -UR8, URZ ;  /* 0x80000008040c7297 */ /* 0x000fe2000fffe03f */
[----:B------:R-:W-:Y:S01]  /*1660*/  IMAD.SHL.U32 R6, R6, 0x40, RZ ;  /* 0x0000004006067824 */ /* 0x000fe200078e00ff */
[----:B------:R-:W-:-:S03]  /*1670*/  UIADD3.64 UR14, UR6, -UR8, URZ ;  /* 0x80000008060e7297 */ /* 0x000fc6000fffe03f */
[----:B------:R-:W-:-:S09]  /*1680*/  ULDC UR8, c[0x0][0x230] ;  /* 0x00008c0000087ab9 */ /* 0x000fd20000000800 */
.L_x_1:
[C---:B------:R-:W-:Y:S02]  /*1690*/  LEA.HI R65, R0.reuse, 0x1e, RZ, 0x1a ;  /* 0x0000001e00417811 */ /* 0x040fe400078fd0ff */
[C---:B------:R-:W-:Y:S02]  /*16a0*/  LEA.HI R64, R0.reuse, 0xe, RZ, 0x1a ;  /* 0x0000000e00407811 */ /* 0x040fe400078fd0ff */
[----:B------:R-:W-:Y:S02]  /*16b0*/  ISETP.GE.AND P3, PT, R65, UR8, PT ;  /* 0x0000000841007c0c */ /* 0x000fe4000bf66270 */
[----:B------:R-:W-:Y:S02]  /*16c0*/  LEA.HI R66, R0, 0x2e, RZ, 0x1a ;  /* 0x0000002e00427811 */ /* 0x000fe400078fd0ff */
[----:B------:R-:W-:Y:S02]  /*16d0*/  ISETP.GE.AND P5, PT, R64, UR8, PT ;  /* 0x0000000840007c0c */ /* 0x000fe4000bfa6270 */
[----:B------:R-:W-:-:S02]  /*16e0*/  LEA.HI R64, R0, 0x3e, RZ, 0x1a ;  /* 0x0000003e00407811 */ /* 0x000fc400078fd0ff */
[-C--:B------:R-:W-:Y:S02]  /*16f0*/  IADD3 R68, P4, R8, R37.reuse, RZ ;  /* 0x0000002508447210 */ /* 0x080fe40007f9e0ff */
[----:B------:R-:W-:Y:S02]  /*1700*/  ISETP.GE.AND P1, PT, R66, UR8, PT ;  /* 0x0000000842007c0c */ /* 0x000fe4000bf26270 */
[----:B------:R-:W-:Y:S02]  /*1710*/  IADD3 R72, P0, R7, R37, RZ ;  /* 0x0000002507487210 */ /* 0x000fe40007f1e0ff */
[----:B------:R-:W-:Y:S02]  /*1720*/  PRMT R105, RZ, 0x7610, R105 ;  /* 0x00007610ff697816 */ /* 0x000fe40000000069 */
[----:B------:R-:W-:Y:S02]  /*1730*/  ISETP.GE.AND P2, PT, R64, UR8, PT ;  /* 0x0000000840007c0c */ /* 0x000fe4000bf46270 */
[----:B------:R-:W-:-:S02]  /*1740*/  LEA.HI.X.SX32 R69, R8, R44, 0x1, P4 ;  /* 0x0000002c08457211 */ /* 0x000fc400020f0eff */
[----:B------:R-:W-:Y:S02]  /*1750*/  LOP3.LUT R64, R0, 0x3f, RZ, 0xc0, !PT ;  /* 0x0000003f00407812 */ /* 0x000fe400078ec0ff */
[----:B------:R-:W-:Y:S01]  /*1760*/  SHF.R.U32.HI R86, RZ, 0x6, R0 ;  /* 0x00000006ff567819 */ /* 0x000fe20000011600 */
[----:B------:R-:W2:Y:S01]  /*1770*/  @!P3 LDG.E.U8 R105, desc[UR16][R68.64] ;  /* 0x000000104469b981 */ /* 0x000ea2000c1e1100 */
[----:B------:R-:W-:Y:S02]  /*1780*/  PRMT R106, RZ, 0x7610, R106 ;  /* 0x00007610ff6a7816 */ /* 0x000fe4000000006a */
[----:B------:R-:W-:Y:S02]  /*1790*/  LEA.HI.X.SX32 R73, R7, R44, 0x1, P0 ;  /* 0x0000002c07497211 */ /* 0x000fe400000f0eff */
[----:B------:R-:W-:Y:S02]  /*17a0*/  IADD3 R66, P4, R9, R37, RZ ;  /* 0x0000002509427210 */ /* 0x000fe40007f9e0ff */
[----:B------:R-:W-:Y:S01]  /*17b0*/  ISETP.GE.AND P0, PT, R64, UR8, PT ;  /* 0x0000000840007c0c */ /* 0x000fe2000bf06270 */
[----:B------:R0:W3:Y:S01]  /*17c0*/  @!P5 LDG.E.U8 R106, desc[UR16][R72.64] ;  /* 0x00000010486ad981 */ /* 0x0000e2000c1e1100 */
[----:B------:R-:W-:-:S02]  /*17d0*/  SGXT.U32 R86, R86, 0x1 ;  /* 0x000000015656781a */ /* 0x000fc40000000000 */
[----:B------:R-:W-:Y:S02]  /*17e0*/  IADD3 R64, P3, R85, R37, RZ ;  /* 0x0000002555407210 */ /* 0x000fe40007f7e0ff */
[----:B------:R-:W-:Y:S02]  /*17f0*/  PRMT R90, RZ, 0x7610, R90 ;  /* 0x00007610ff5a7816 */ /* 0x000fe4000000005a */
[-C--:B------:R-:W-:Y:S02]  /*1800*/  LEA.HI.X.SX32 R67, R9, R44.reuse, 0x1, P4 ;  /* 0x0000002c09437211 */ /* 0x080fe400020f0eff */
[----:B------:R-:W-:Y:S02]  /*1810*/  PRMT R89, RZ, 0x7610, R89 ;  /* 0x00007610ff597816 */ /* 0x000fe40000000059 */
[----:B0-----:R-:W-:Y:S01]  /*1820*/  LOP3.LUT R72, R86, 0x2, RZ, 0xfc, !PT ;  /* 0x0000000256487812 */ /* 0x001fe200078efcff */
[----:B------:R0:W4:Y:S01]  /*1830*/  @!P1 LDG.E.U8 R90, desc[UR16][R66.64] ;  /* 0x00000010425a9981 */ /* 0x000122000c1e1100 */
[----:B------:R-:W-:-:S02]  /*1840*/  LEA.HI.X.SX32 R65, R85, R44, 0x1, P3 ;  /* 0x0000002c55417211 */ /* 0x000fc400018f0eff */
[C---:B------:R-:W-:Y:S02]  /*1850*/  ISETP.GE.AND P4, PT, R86.reuse, UR8, PT ;  /* 0x0000000856007c0c */ /* 0x040fe4000bf86270 */
[----:B------:R-:W-:Y:S01]  /*1860*/  LOP3.LUT R68, R86, 0x4, RZ, 0xfc, !PT ;  /* 0x0000000456447812 */ /* 0x000fe200078efcff */
[----:B------:R1:W5:Y:S01]  /*1870*/  @!P2 LDG.E.U8 R89, desc[UR16][R64.64] ;  /* 0x000000104059a981 */ /* 0x000362000c1e1100 */
[----:B------:R-:W-:Y:S02]  /*1880*/  ISETP.GE.AND P1, PT, R72, UR8, PT ;  /* 0x0000000848007c0c */ /* 0x000fe4000bf26270 */
[----:B------:R-:W-:Y:S02]  /*1890*/  IADD3 R72, P5, R84, R37, RZ ;  /* 0x0000002554487210 */ /* 0x000fe40007fbe0ff */
[----:B------:R-:W-:Y:S02]  /*18a0*/  ISETP.GE.AND P2, PT, R68, UR8, PT ;  /* 0x0000000844007c0c */ /* 0x000fe4000bf46270 */
[----:B------:R-:W-:-:S02]  /*18b0*/  LOP3.LUT R69, R86, 0x6, RZ, 0xfc, !PT ;  /* 0x0000000656457812 */ /* 0x000fc400078efcff */
[----:B------:R-:W-:Y:S02]  /*18c0*/  IADD3 R68, P3, R83, R37, RZ ;  /* 0x0000002553447210 */ /* 0x000fe40007f7e0ff */
[----:B------:R-:W-:Y:S02]  /*18d0*/  PRMT R108, RZ, 0x7610, R108 ;  /* 0x00007610ff6c7816 */ /* 0x000fe4000000006c */
[----:B------:R-:W-:Y:S02]  /*18e0*/  LEA.HI.X.SX32 R73, R84, R44, 0x1, P5 ;  /* 0x0000002c54497211 */ /* 0x000fe400028f0eff */
[----:B0-----:R-:W-:Y:S02]  /*18f0*/  LOP3.LUT R66, R86, 0x8, RZ, 0xfc, !PT ;  /* 0x0000000856427812 */ /* 0x001fe400078efcff */
[----:B------:R-:W-:Y:S01]  /*1900*/  ISETP.GE.AND P5, PT, R69, UR8, PT ;  /* 0x0000000845007c0c */ /* 0x000fe2000bfa6270 */
[----:B------:R0:W2:Y:S01]  /*1910*/  @!P4 LDG.E.U8 R108, desc[UR16][R72.64] ;  /* 0x00000010486cc981 */ /* 0x0000a2000c1e1100 */
[----:B------:R-:W-:-:S02]  /*1920*/  PRMT R88, RZ, 0x7610, R88 ;  /* 0x00007610ff587816 */ /* 0x000fc40000000058 */
[----:B------:R-:W-:Y:S02]  /*1930*/  LEA.HI.X.SX32 R69, R83, R44, 0x1, P3 ;  /* 0x0000002c53457211 */ /* 0x000fe400018f0eff */
[----:B------:R-:W-:Y:S02]  /*1940*/  ISETP.GE.AND P3, PT, R66, UR8, PT ;  /* 0x0000000842007c0c */ /* 0x000fe4000bf66270 */
[-C--:B------:R-:W-:Y:S01]  /*1950*/  IADD3 R66, P4, R82, R37.reuse, RZ ;  /* 0x0000002552427210 */ /* 0x080fe20007f9e0ff */
[----:B------:R0:W3:Y:S01]  /*1960*/  @!P1 LDG.E.U8 R88, desc[UR16][R68.64] ;  /* 0x0000001044589981 */ /* 0x0000e2000c1e1100 */
[----:B-1----:R-:W-:Y:S02]  /*1970*/  LOP3.LUT R65, R86, 0xa, RZ, 0xfc, !PT ;  /* 0x0000000a56417812 */ /* 0x002fe400078efcff */
[----:B------:R-:W-:Y:S02]  /*1980*/  IADD3 R64, P1, R81, R37, RZ ;  /* 0x0000002551407210 */ /* 0x000fe40007f3e0ff */
[----:B------:R-:W-:-:S02]  /*1990*/  PRMT R118, RZ, 0x7610, R118 ;  /* 0x00007610ff767816 */ /* 0x000fc40000000076 */
[-C--:B------:R-:W-:Y:S02]  /*19a0*/  LEA.HI.X.SX32 R67, R82, R44.reuse, 0x1, P4 ;  /* 0x0000002c52437211 */ /* 0x080fe400020f0eff */
[----:B------:R-:W-:Y:S02]  /*19b0*/  ISETP.GE.AND P4, PT, R65, UR8, PT ;  /* 0x0000000841007c0c */ /* 0x000fe4000bf86270 */
[----:B------:R-:W-:Y:S01]  /*19c0*/  PRMT R116, RZ, 0x7610, R116 ;  /* 0x00007610ff747816 */ /* 0x000fe20000000074 */
[----:B------:R1:W4:Y:S01]  /*19d0*/  @!P2 LDG.E.U8 R118, desc[UR16][R66.64] ;  /* 0x000000104276a981 */ /* 0x000322000c1e1100 */
[----:B------:R-:W-:Y:S02]  /*19e0*/  LEA.HI.X.SX32 R65, R81, R44, 0x1, P1 ;  /* 0x0000002c51417211 */ /* 0x000fe400008f0eff */
[----:B0-----:R-:W-:Y:S02]  /*19f0*/  IADD3 R72, P6, R80, R37, RZ ;  /* 0x0000002550487210 */ /* 0x001fe40007fde0ff */
[C---:B------:R-:W-:Y:S01]  /*1a00*/  LOP3.LUT R74, R86.reuse, 0xc, RZ, 0xfc, !PT ;  /* 0x0000000c564a7812 */ /* 0x040fe200078efcff */
[----:B------:R0:W5:Y:S01]  /*1a10*/  @!P5 LDG.E.U8 R116, desc[UR16][R64.64] ;  /* 0x000000104074d981 */ /* 0x000162000c1e1100 */
[----:B------:R-:W-:-:S02]  /*1a20*/  LOP3.LUT R69, R86, 0x10, RZ, 0xfc, !PT ;  /* 0x0000001056457812 */ /* 0x000fc400078efcff */
[----:B------:R-:W-:Y:S02]  /*1a30*/  IADD3 R68, P2, R79, R37, RZ ;  /* 0x000000254f447210 */ /* 0x000fe40007f5e0ff */
[----:B------:R-:W-:Y:S02]  /*1a40*/  PRMT R114, RZ, 0x7610, R114 ;  /* 0x00007610ff727816 */ /* 0x000fe40000000072 */
[----:B------:R-:W-:Y:S02]  /*1a50*/  LEA.HI.X.SX32 R73, R80, R44, 0x1, P6 ;  /* 0x0000002c50497211 */ /* 0x000fe400030f0eff */
[----:B------:R-:W-:Y:S02]  /*1a60*/  ISETP.GE.AND P1, PT, R74, UR8, PT ;  /* 0x000000084a007c0c */ /* 0x000fe4000bf26270 */
[----:B------:R-:W-:Y:S01]  /*1a70*/  ISETP.GE.AND P5, PT, R69, UR8, PT ;  /* 0x0000000845007c0c */ /* 0x000fe2000bfa6270 */
[----:B------:R0:W5:Y:S01]  /*1a80*/  @!P3 LDG.E.U8 R114, desc[UR16][R72.64] ;  /* 0x000000104872b981 */ /* 0x000162000c1e1100 */
[----:B------:R-:W-:-:S02]  /*1a90*/  PRMT R112, RZ, 0x7610, R112 ;  /* 0x00007610ff707816 */ /* 0x000fc40000000070 */
[----:B------:R-:W-:Y:S02]  /*1aa0*/  LEA.HI.X.SX32 R69, R79, R44, 0x1, P2 ;  /* 0x0000002c4f457211 */ /* 0x000fe400010f0eff */
[----:B------:R-:W-:Y:S02]  /*1ab0*/  LOP3.LUT R74, R86, 0x12, RZ, 0xfc, !PT ;  /* 0x00000012564a7812 */ /* 0x000fe400078efcff */
[-C--:B-1----:R-:W-:Y:S01]  /*1ac0*/  IADD3 R66, P3, R78, R37.reuse, RZ ;  /* 0x000000254e427210 */ /* 0x082fe20007f7e0ff */
[----:B------:R1:W5:Y:S01]  /*1ad0*/  @!P4 LDG.E.U8 R112, desc[UR16][R68.64] ;  /* 0x000000104470c981 */ /* 0x000362000c1e1100 */
[----:B0-----:R-:W-:Y:S02]  /*1ae0*/  LOP3.LUT R65, R86, 0x14, RZ, 0xfc, !PT ;  /* 0x0000001456417812 */ /* 0x001fe400078efcff */
[----:B------:R-:W-:Y:S02]  /*1af0*/  ISETP.GE.AND P2, PT, R74, UR8, PT ;  /* 0x000000084a007c0c */ /* 0x000fe4000bf46270 */
[----:B------:R-:W-:-:S02]  /*1b00*/  IADD3 R64, P4, R77, R37, RZ ;  /* 0x000000254d407210 */ /* 0x000fc40007f9e0ff */
[----:B------:R-:W-:Y:S02]  /*1b10*/  PRMT R110, RZ, 0x7610, R110 ;  /* 0x00007610ff6e7816 */ /* 0x000fe4000000006e */
[-C--:B------:R-:W-:Y:S02]  /*1b20*/  LEA.HI.X.SX32 R67, R78, R44.reuse, 0x1, P3 ;  /* 0x0000002c4e437211 */ /* 0x080fe400018f0eff */
[----:B------:R-:W-:Y:S02]  /*1b30*/  ISETP.GE.AND P3, PT, R65, UR8, PT ;  /* 0x0000000841007c0c */ /* 0x000fe4000bf66270 */
[----:B------:R-:W-:Y:S01]  /*1b40*/  PRMT R119, RZ, 0x7610, R119 ;  /* 0x00007610ff777816 */ /* 0x000fe20000000077 */
[----:B------:R0:W5:Y:S01]  /*1b50*/  @!P1 LDG.E.U8 R110, desc[UR16][R66.64] ;  /* 0x00000010426e9981 */ /* 0x000162000c1e1100 */
[----:B------:R-:W-:Y:S02]  /*1b60*/  LEA.HI.X.SX32 R65, R77, R44, 0x1, P4 ;  /* 0x0000002c4d417211 */ /* 0x000fe400020f0eff */
[----:B------:R-:W-:-:S02]  /*1b70*/  IADD3 R72, P6, R76, R37, RZ ;  /* 0x000000254c487210 */ /* 0x000fc40007fde0ff */
[C---:B------:R-:W-:Y:S01]  /*1b80*/  LOP3.LUT R74, R86.reuse, 0x16, RZ, 0xfc, !PT ;  /* 0x00000016564a7812 */ /* 0x040fe200078efcff */
[----:B------:R0:W5:Y:S01]  /*1b90*/  @!P5 LDG.E.U8 R119, desc[UR16][R64.64] ;  /* 0x000000104077d981 */ /* 0x000162000c1e1100 */
[----:B-1----:R-:W-:Y:S02]  /*1ba0*/  LOP3.LUT R69, R86, 0x18, RZ, 0xfc, !PT ;  /* 0x0000001856457812 */ /* 0x002fe400078efcff */
[----:B------:R-:W-:Y:S02]  /*1bb0*/  IADD3 R68, P1, R71, R37, RZ ;  /* 0x0000002547447210 */ /* 0x000fe40007f3e0ff */
[----:B------:R-:W-:Y:S02]  /*1bc0*/  PRMT R117, RZ, 0x7610, R117 ;  /* 0x00007610ff757816 */ /* 0x000fe40000000075 */
[----:B------:R-:W-:Y:S02]  /*1bd0*/  LEA.HI.X.SX32 R73, R76, R44, 0x1, P6 ;  /* 0x0000002c4c497211 */ /* 0x000fe400030f0eff */
[----:B------:R-:W-:-:S02]  /*1be0*/  ISETP.GE.AND P4, PT, R74, UR8, PT ;  /* 0x000000084a007c0c */ /* 0x000fc4000bf86270 */
[----:B------:R-:W-:Y:S01]  /*1bf0*/  ISETP.GE.AND P5, PT, R69, UR8, PT ;  /* 0x0000000845007c0c */ /* 0x000fe2000bfa6270 */
[----:B------:R1:W5:Y:S01]  /*1c00*/  @!P2 LDG.E.U8 R117, desc[UR16][R72.64] ;  /* 0x000000104875a981 */ /* 0x000362000c1e1100 */
[----:B------:R-:W-:Y:S02]  /*1c10*/  PRMT R115, RZ, 0x7610, R115 ;  /* 0x00007610ff737816 */ /* 0x000fe40000000073 */
        /* <DEDUP_REMOVED lines=17> */
[----:B------:R-:W-:Y:S02]  /*1d30*/  IADD3 R68, P5, R61, R37, RZ ;  /* 0x000000253d447210 */ /* 0x000fe40007fbe0ff */
[----:B------:R-:W-:-:S02]  /*1d40*/  PRMT R109, RZ, 0x7610, R109 ;  /* 0x00007610ff6d7816 */ /* 0x000fc4000000006d */
[----:B------:R-:W-:Y:S02]  /*1d50*/  ISETP.GE.AND P3, PT, R74, UR8, PT ;  /* 0x000000084a007c0c */ /* 0x000fe4000bf66270 */
[-C--:B------:R-:W-:Y:S02]  /*1d60*/  LEA.HI.X.SX32 R73, R62, R44.reuse, 0x1, P4 ;  /* 0x0000002c3e497211 */ /* 0x080fe400020f0eff */
[----:B------:R-:W-:Y:S02]  /*1d70*/  ISETP.GE.AND P4, PT, R69, UR8, PT ;  /* 0x0000000845007c0c */ /* 0x000fe4000bf86270 */
[----:B------:R-:W-:Y:S01]  /*1d80*/  PRMT R107, RZ, 0x7610, R107 ;  /* 0x00007610ff6b7816 */ /* 0x000fe2000000006b */
[----:B------:R0:W5:Y:S01]  /*1d90*/  @!P1 LDG.E.U8 R109, desc[UR16][R72.64] ;  /* 0x00000010486d9981 */ /* 0x000162000c1e1100 */
[----:B------:R-:W-:Y:S02]  /*1da0*/  LEA.HI.X.SX32 R69, R61, R44, 0x1, P5 ;  /* 0x0000002c3d457211 */ /* 0x000fe400028f0eff */
[----:B------:R-:W-:-:S02]  /*1db0*/  IADD3 R66, P6, R60, R37, RZ ;  /* 0x000000253c427210 */ /* 0x000fc40007fde0ff */
[C---:B-1----:R-:W-:Y:S01]  /*1dc0*/  LOP3.LUT R65, R86.reuse, 0x26, RZ, 0xfc, !PT ;  /* 0x0000002656417812 */ /* 0x042fe200078efcff */
[----:B------:R1:W5:Y:S01]  /*1dd0*/  @!P2 LDG.E.U8 R107, desc[UR16][R68.64] ;  /* 0x00000010446ba981 */ /* 0x000362000c1e1100 */
[----:B------:R-:W-:Y:S02]  /*1de0*/  LOP3.LUT R74, R86, 0x24, RZ, 0xfc, !PT ;  /* 0x00000024564a7812 */ /* 0x000fe400078efcff */
[----:B------:R-:W-:Y:S02]  /*1df0*/  IADD3 R64, P1, R59, R37, RZ ;  /* 0x000000253b407210 */ /* 0x000fe40007f3e0ff */
[----:B------:R-:W-:Y:S02]  /*1e00*/  PRMT R104, RZ, 0x7610, R104 ;  /* 0x00007610ff687816 */ /* 0x000fe40000000068 */
[----:B------:R-:W-:Y:S02]  /*1e10*/  LEA.HI.X.SX32 R67, R60, R44, 0x1, P6 ;  /* 0x0000002c3c437211 */ /* 0x000fe400030f0eff */
[----:B------:R-:W-:-:S02]  /*1e20*/  ISETP.GE.AND P2, PT, R65, UR8, PT ;  /* 0x0000000841007c0c */ /* 0x000fc4000bf46270 */
[----:B------:R-:W-:Y:S01]  /*1e30*/  PRMT R102, RZ, 0x7610, R102 ;  /* 0x00007610ff667816 */ /* 0x000fe20000000066 */
[----:B------:R1:W5:Y:S01]  /*1e40*/  @!P3 LDG.E.U8 R104, desc[UR16][R66.64] ;  /* 0x000000104268b981 */ /* 0x000362000c1e1100 */
[----:B------:R-:W-:Y:S02]  /*1e50*/  ISETP.GE.AND P5, PT, R74, UR8, PT ;  /* 0x000000084a007c0c */ /* 0x000fe4000bfa6270 */
[----:B------:R-:W-:Y:S02]  /*1e60*/  LEA.HI.X.SX32 R65, R59, R44, 0x1, P1 ;  /* 0x0000002c3b417211 */ /* 0x000fe400008f0eff */
[----:B0-----:R-:W-:Y:S02]  /*1e70*/  IADD3 R72, P3, R58, R37, RZ ;  /* 0x000000253a487210 */ /* 0x001fe40007f7e0ff */
[C---:B-1----:R-:W-:Y:S01]  /*1e80*/  LOP3.LUT R69, R86.reuse, 0x2a, RZ, 0xfc, !PT ;  /* 0x0000002a56457812 */ /* 0x042fe200078efcff */
[----:B------:R0:W5:Y:S01]  /*1e90*/  @!P4 LDG.E.U8 R102, desc[UR16][R64.64] ;  /* 0x000000104066c981 */ /* 0x000162000c1e1100 */
[----:B------:R-:W-:-:S02]  /*1ea0*/  LOP3.LUT R74, R86, 0x28, RZ, 0xfc, !PT ;  /* 0x00000028564a7812 */ /* 0x000fc400078efcff */
[----:B------:R-:W-:Y:S02]  /*1eb0*/  IADD3 R68, P4, R57, R37, RZ ;  /* 0x0000002539447210 */ /* 0x000fe40007f9e0ff */
[----:B------:R-:W-:Y:S02]  /*1ec0*/  PRMT R100, RZ, 0x7610, R100 ;  /* 0x00007610ff647816 */ /* 0x000fe40000000064 */
[----:B------:R-:W-:Y:S02]  /*1ed0*/  LEA.HI.X.SX32 R73, R58, R44, 0x1, P3 ;  /* 0x0000002c3a497211 */ /* 0x000fe400018f0eff */
[----:B------:R-:W-:Y:S02]  /*1ee0*/  ISETP.GE.AND P3, PT, R69, UR8, PT ;  /* 0x0000000845007c0c */ /* 0x000fe4000bf66270 */
[----:B------:R-:W-:Y:S01]  /*1ef0*/  PRMT R98, RZ, 0x7610, R98 ;  /* 0x00007610ff627816 */ /* 0x000fe20000000062 */
[----:B------:R1:W5:Y:S01]  /*1f00*/  @!P5 LDG.E.U8 R100, desc[UR16][R72.64] ;  /* 0x000000104864d981 */ /* 0x000362000c1e1100 */
[----:B------:R-:W-:-:S02]  /*1f10*/  ISETP.GE.AND P1, PT, R74, UR8, PT ;  /* 0x000000084a007c0c */ /* 0x000fc4000bf26270 */
[----:B------:R-:W-:Y:S02]  /*1f20*/  LEA.HI.X.SX32 R69, R57, R44, 0x1, P4 ;  /* 0x0000002c39457211 */ /* 0x000fe400020f0eff */
[-C--:B------:R-:W-:Y:S02]  /*1f30*/  IADD3 R66, P5, R56, R37.reuse, RZ ;  /* 0x0000002538427210 */ /* 0x080fe40007fbe0ff */
[C---:B0-----:R-:W-:Y:S01]  /*1f40*/  LOP3.LUT R65, R86.reuse, 0x30, RZ, 0xfc, !PT ;  /* 0x0000003056417812 */ /* 0x041fe200078efcff */
[----:B------:R0:W5:Y:S01]  /*1f50*/  @!P2 LDG.E.U8 R98, desc[UR16][R68.64] ;  /* 0x000000104462a981 */ /* 0x000162000c1e1100 */
[----:B------:R-:W-:Y:S02]  /*1f60*/  LOP3.LUT R74, R86, 0x2c, RZ, 0xfc, !PT ;  /* 0x0000002c564a7812 */ /* 0x000fe400078efcff */
[----:B------:R-:W-:Y:S02]  /*1f70*/  IADD3 R64, P2, R55, R37, RZ ;  /* 0x0000002537407210 */ /* 0x000fe40007f5e0ff */
[----:B------:R-:W-:-:S02]  /*1f80*/  PRMT R96, RZ, 0x7610, R96 ;  /* 0x00007610ff607816 */ /* 0x000fc40000000060 */
[-C--:B------:R-:W-:Y:S02]  /*1f90*/  LEA.HI.X.SX32 R67, R56, R44.reuse, 0x1, P5 ;  /* 0x0000002c38437211 */ /* 0x080fe400028f0eff */
[----:B------:R-:W-:Y:S02]  /*1fa0*/  ISETP.GE.AND P5, PT, R65, UR8, PT ;  /* 0x0000000841007c0c */ /* 0x000fe4000bfa6270 */
[----:B------:R-:W-:Y:S01]  /*1fb0*/  PRMT R94, RZ, 0x7610, R94 ;  /* 0x00007610ff5e7816 */ /* 0x000fe2000000005e */
[----:B------:R-:W5:Y:S01]  /*1fc0*/  @!P1 LDG.E.U8 R96, desc[UR16][R66.64] ;  /* 0x0000001042609981 */ /* 0x000f62000c1e1100 */
[----:B------:R-:W-:Y:S02]  /*1fd0*/  ISETP.GE.AND P4, PT, R74, UR8, PT ;  /* 0x000000084a007c0c */ /* 0x000fe4000bf86270 */
[----:B------:R-:W-:Y:S02]  /*1fe0*/  LEA.HI.X.SX32 R65, R55, R44, 0x1, P2 ;  /* 0x0000002c37417211 */ /* 0x000fe400010f0eff */
[----:B-1----:R-:W-:-:S02]  /*1ff0*/  IADD3 R72, P1, R54, R37, RZ ;  /* 0x0000002536487210 */ /* 0x002fc40007f3e0ff */
[C---:B0-----:R-:W-:Y:S01]  /*2000*/  LOP3.LUT R69, R86.reuse, 0x34, RZ, 0xfc, !PT ;  /* 0x0000003456457812 */ /* 0x041fe200078efcff */
[----:B------:R0:W5:Y:S01]  /*2010*/  @!P3 LDG.E.U8 R94, desc[UR16][R64.64] ;  /* 0x00000010405eb981 */ /* 0x000162000c1e1100 */
[----:B------:R-:W-:Y:S02]  /*2020*/  IADD3 R68, P3, R53, R37, RZ ;  /* 0x0000002535447210 */ /* 0x000fe40007f7e0ff */
[----:B------:R-:W-:Y:S02]  /*2030*/  LOP3.LUT R74, R86, 0x32, RZ, 0xfc, !PT ;  /* 0x00000032564a7812 */ /* 0x000fe400078efcff */
[----:B------:R-:W-:Y:S02]  /*2040*/  PRMT R92, RZ, 0x7610, R92 ;  /* 0x00007610ff5c7816 */ /* 0x000fe4000000005c */
[----:B------:R-:W-:Y:S02]  /*2050*/  LEA.HI.X.SX32 R73, R54, R44, 0x1, P1 ;  /* 0x0000002c36497211 */ /* 0x000fe400008f0eff */
[----:B------:R-:W-:-:S02]  /*2060*/  ISETP.GE.AND P1, PT, R69, UR8, PT ;  /* 0x0000000845007c0c */ /* 0x000fc4000bf26270 */
[----:B------:R-:W-:Y:S01]  /*2070*/  PRMT R103, RZ, 0x7610, R103 ;  /* 0x00007610ff677816 */ /* 0x000fe20000000067 */
[----:B------:R-:W5:Y:S01]  /*2080*/  @!P4 LDG.E.U8 R92, desc[UR16][R72.64] ;  /* 0x00000010485cc981 */ /* 0x000f62000c1e1100 */
[----:B------:R-:W-:Y:S02]  /*2090*/  LEA.HI.X.SX32 R69, R53, R44, 0x1, P3 ;  /* 0x0000002c35457211 */ /* 0x000fe400018f0eff */
[----:B------:R-:W-:Y:S02]  /*20a0*/  ISETP.GE.AND P2, PT, R74, UR8, PT ;  /* 0x000000084a007c0c */ /* 0x000fe4000bf46270 */
[-C--:B0-----:R-:W-:Y:S01]  /*20b0*/  IADD3 R64, P4, R52, R37.reuse, RZ ;  /* 0x0000002534407210 */ /* 0x081fe20007f9e0ff */
[----:B------:R0:W5:Y:S01]  /*20c0*/  @!P5 LDG.E.U8 R103, desc[UR16][R68.64] ;  /* 0x000000104467d981 */ /* 0x000162000c1e1100 */
[----:B------:R-:W-:Y:S02]  /*20d0*/  LOP3.LUT R67, R86, 0x3a, RZ, 0xfc, !PT ;  /* 0x0000003a56437812 */ /* 0x000fe400078efcff */
[----:B------:R-:W-:-:S02]  /*20e0*/  IADD3 R66, P5, R51, R37, RZ ;  /* 0x0000002533427210 */ /* 0x000fc40007fbe0ff */
[----:B------:R-:W-:Y:S02]  /*20f0*/  LOP3.LUT R74, R86, 0x36, RZ, 0xfc, !PT ;  /* 0x00000036564a7812 */ /* 0x000fe400078efcff */
[-C--:B------:R-:W-:Y:S02]  /*2100*/  LEA.HI.X.SX32 R65, R52, R44.reuse, 0x1, P4 ;  /* 0x0000002c34417211 */ /* 0x080fe400020f0eff */
[----:B------:R-:W-:Y:S02]  /*2110*/  PRMT R101, RZ, 0x7610, R101 ;  /* 0x00007610ff657816 */ /* 0x000fe40000000065 */
[----:B------:R-:W-:Y:S02]  /*2120*/  ISETP.GE.AND P4, PT, R67, UR8, PT ;  /* 0x0000000843007c0c */ /* 0x000fe4000bf86270 */
[----:B------:R-:W-:Y:S02]  /*2130*/  PRMT R99, RZ, 0x7610, R99 ;  /* 0x00007610ff637816 */ /* 0x000fe40000000063 */
[----:B------:R-:W-:Y:S01]  /*2140*/  LEA.HI.X.SX32 R67, R51, R44, 0x1, P5 ;  /* 0x0000002c33437211 */ /* 0x000fe200028f0eff */
[----:B------:R-:W5:Y:S01]  /*2150*/  @!P2 LDG.E.U8 R101, desc[UR16][R64.64] ;  /* 0x000000104065a981 */ /* 0x000f62000c1e1100 */
[----:B------:R-:W-:-:S02]  /*2160*/  ISETP.GE.AND P3, PT, R74, UR8, PT ;  /* 0x000000084a007c0c */ /* 0x000fc4000bf66270 */
[C---:B------:R-:W-:Y:S01]  /*2170*/  LOP3.LUT R74, R86.reuse, 0x38, RZ, 0xfc, !PT ;  /* 0x00000038564a7812 */ /* 0x040fe200078efcff */
[----:B------:R1:W5:Y:S01]  /*2180*/  @!P1 LDG.E.U8 R99, desc[UR16][R66.64] ;  /* 0x0000001042639981 */ /* 0x000362000c1e1100 */
[----:B0-----:R-:W-:Y:S02]  /*2190*/  LOP3.LUT R68, R86, 0x3c, RZ, 0xfc, !PT ;  /* 0x0000003c56447812 */ /* 0x001fe400078efcff */
[-C--:B------:R-:W-:Y:S02]  /*21a0*/  IADD3 R72, P2, R49, R37.reuse, RZ ;  /* 0x0000002531487210 */ /* 0x080fe40007f5e0ff */
[----:B------:R-:W-:Y:S02]  /*21b0*/  ISETP.GE.AND P5, PT, R74, UR8, PT ;  /* 0x000000084a007c0c */ /* 0x000fe4000bfa6270 */
[----:B------:R-:W-:Y:S02]  /*21c0*/  ISETP.GE.AND P1, PT, R68, UR8, PT ;  /* 0x0000000844007c0c */ /* 0x000fe4000bf26270 */
[----:B------:R-:W-:-:S02]  /*21d0*/  IADD3 R74, P6, R50, R37, RZ ;  /* 0x00000025324a7210 */ /* 0x000fc40007fde0ff */
[-C--:B------:R-:W-:Y:S02]  /*21e0*/  LEA.HI.X.SX32 R73, R49, R44.reuse, 0x1, P2 ;  /* 0x0000002c31497211 */ /* 0x080fe400010f0eff */
[----:B------:R-:W-:Y:S02]  /*21f0*/  PRMT R97, RZ, 0x7610, R97 ;  /* 0x00007610ff617816 */ /* 0x000fe40000000061 */
[C---:B-1----:R-:W-:Y:S02]  /*2200*/  IADD3 R66, P2, R47.reuse, R37, RZ ;  /* 0x000000252f427210 */ /* 0x042fe40007f5e0ff */
[-C--:B------:R-:W-:Y:S02]  /*2210*/  LEA.HI.X.SX32 R75, R50, R44.reuse, 0x1, P6 ;  /* 0x0000002c324b7211 */ /* 0x080fe400030f0eff */
[----:B------:R-:W-:Y:S02]  /*2220*/  PRMT R91, RZ, 0x7610, R91 ;  /* 0x00007610ff5b7816 */ /* 0x000fe4000000005b */
[----:B------:R-:W-:Y:S01]  /*2230*/  PRMT R93, RZ, 0x7610, R93 ;  /* 0x00007610ff5d7816 */ /* 0x000fe2000000005d */
[----:B------:R-:W5:Y:S01]  /*2240*/  @!P3 LDG.E.U8 R97, desc[UR16][R74.64] ;  /* 0x000000104a61b981 */ /* 0x000f62000c1e1100 */
[----:B------:R-:W-:-:S02]  /*2250*/  LEA.HI.X.SX32 R67, R47, R44, 0x1, P2 ;  /* 0x0000002c2f437211 */ /* 0x000fc400010f0eff */
[C---:B------:R-:W-:Y:S01]  /*2260*/  IADD3 R64, P3, R48.reuse, R37, RZ ;  /* 0x0000002530407210 */ /* 0x040fe20007f7e0ff */
[----:B------:R0:W5:Y:S01]  /*2270*/  @!P5 LDG.E.U8 R91, desc[UR16][R72.64] ;  /* 0x00000010485bd981 */ /* 0x000162000c1e1100 */
[----:B------:R-:W-:Y:S02]  /*2280*/  PRMT R95, RZ, 0x7610, R95 ;  /* 0x00007610ff5f7816 */ /* 0x000fe4000000005f */
[----:B------:R-:W-:Y:S01]  /*2290*/  SHF.R.S32.HI R87, RZ, 0x1f, R46 ;  /* 0x0000001fff577819 */ /* 0x000fe2000001142e */
[----:B------:R-:W5:Y:S01]  /*22a0*/  @!P1 LDG.E.U8 R93, desc[UR16][R66.64] ;  /* 0x00000010425d9981 */ /* 0x000f62000c1e1100 */
[----:B------:R-:W-:Y:S02]  /*22b0*/  LEA.HI.X.SX32 R65, R48, R44, 0x1, P3 ;  /* 0x0000002c30417211 */ /* 0x000fe400018f0eff */
[----:B0-----:R-:W-:-:S03]  /*22c0*/  IADD3 R72, P1, R46, R33, RZ ;  /* 0x000000212e487210 */ /* 0x001fc60007f3e0ff */
[----:B------:R0:W5:Y:S02]  /*22d0*/  @!P4 LDG.E.U8 R95, desc[UR16][R64.64] ;  /* 0x00000010405fc981 */ /* 0x000164000c1e1100 */
[----:B------:R-:W-:Y:S01]  /*22e0*/  IMAD.X R73, R87, 0x1, R42, P1 ;  /* 0x0000000157497824 */ /* 0x000fe200008e062a */
[----:B------:R-:W-:-:S05]  /*22f0*/  IADD3 R74, P1, R46, R32, RZ ;  /* 0x000000202e4a7210 */ /* 0x000fca0007f3e0ff */
[----:B------:R-:W-:Y:S01]  /*2300*/  IMAD.X R75, R87, 0x1, R41, P1 ;  /* 0x00000001574b7824 */ /* 0x000fe200008e0629 */
[----:B------:R-:W-:-:S05]  /*2310*/  IADD3 R124, P1, R46, R23, RZ ;  /* 0x000000172e7c7210 */ /* 0x000fca0007f3e0ff */
[----:B------:R-:W-:Y:S01]  /*2320*/  IMAD.X R125, R87, 0x1, R40, P1 ;  /* 0x00000001577d7824 */ /* 0x000fe200008e0628 */
[C---:B------:R-:W-:Y:S02]  /*2330*/  IADD3 R120, P1, R46.reuse, R22, RZ ;  /* 0x000000162e787210 */ /* 0x040fe40007f3e0ff */
[----:B------:R-:W-:-:S03]  /*2340*/  IADD3 R68, P3, R46, R35, RZ ;  /* 0x000000232e447210 */ /* 0x000fc60007f7e0ff */
[C---:B------:R-:W-:Y:S01]  /*2350*/  IMAD.X R121, R87.reuse, 0x1, R39, P1 ;  /* 0x0000000157797824 */ /* 0x040fe200008e0627 */
[C---:B0-----:R-:W-:Y:S02]  /*2360*/  IADD3 R64, P1, R46.reuse, R21, RZ ;  /* 0x000000152e407210 */ /* 0x041fe40007f3e0ff */
[----:B------:R-:W-:Y:S01]  /*2370*/  PRMT R123, RZ, 0x7610, R123 ;  /* 0x00007610ff7b7816 */ /* 0x000fe2000000007b */
[----:B------:R-:W-:Y:S01]  /*2380*/  BAR.SYNC.DEFER_BLOCKING 0x0 ;  /* 0x0000000000007b1d */ /* 0x000fe20000010000 */
[----:B------:R-:W-:Y:S01]  /*2390*/  PRMT R122, RZ, 0x7610, R122 ;  /* 0x00007610ff7a7816 */ /* 0x000fe2000000007a */
[C---:B------:R-:W-:Y:S01]  /*23a0*/  IMAD.X R65, R87.reuse, 0x1, R38, P1 ;  /* 0x0000000157417824 */ /* 0x040fe200008e0626 */
[----:B------:R-:W-:Y:S01]  /*23b0*/  IADD3 R66, P1, R46, R20, RZ ;  /* 0x000000142e427210 */ /* 0x000fe20007f3e0ff */
[----:B------:R-:W-:-:S04]  /*23c0*/  IMAD.X R69, R87, 0x1, R43, P3 ;  /* 0x0000000157457824 */ /* 0x000fc800018e062b */
[----:B------:R-:W-:Y:S01]  /*23d0*/  IMAD.X R67, R87, 0x1, R36, P1 ;  /* 0x0000000157437824 */ /* 0x000fe200008e0624 */
[----:B------:R0:W5:Y:S04]  /*23e0*/  @!P0 LDG.E.U8 R123, desc[UR16][R72.64] ;  /* 0x00000010487b8981 */ /* 0x000168000c1e1100 */
[----:B------:R1:W5:Y:S01]  /*23f0*/  @!P0 LDG.E.U8 R122, desc[UR16][R68.64] ;  /* 0x00000010447a8981 */ /* 0x000362000c1e1100 */
[----:B0-----:R-:W-:Y:S02]  /*2400*/  PRMT R72, RZ, 0x7610, R72 ;  /* 0x00007610ff487816 */ /* 0x001fe40000000048 */
[----:B------:R-:W-:Y:S02]  /*2410*/  PRMT R73, RZ, 0x7610, R73 ;  /* 0x00007610ff497816 */ /* 0x000fe40000000049 */
[----:B-1----:R-:W-:-:S02]  /*2420*/  IADD3 R68, P1, R46, R5, RZ ;  /* 0x000000052e447210 */ /* 0x002fc40007f3e0ff */
[----:B------:R0:W5:Y:S03]  /*2430*/  @!P0 LDG.E.U8 R72, desc[UR16][R74.64] ;  /* 0x000000104a488981 */ /* 0x000166000c1e1100 */
[----:B------:R-:W-:Y:S01]  /*2440*/  IMAD.X R69, R87, 0x1, R34, P1 ;  /* 0x0000000157457824 */ /* 0x000fe200008e0622 */
[----:B------:R1:W5:Y:S01]  /*2450*/  @!P0 LDG.E.U8 R73, desc[UR16][R124.64] ;  /* 0x000000107c498981 */ /* 0x000362000c1e1100 */
[----:B------:R-:W-:Y:S02]  /*2460*/  PRMT R87, RZ, 0x7610, R87 ;  /* 0x00007610ff577816 */ /* 0x000fe40000000057 */
[----:B0-----:R-:W-:-:S04]  /*2470*/  PRMT R74, RZ, 0x7610, R74 ;  /* 0x00007610ff4a7816 */ /* 0x001fc8000000004a */
[----:B------:R-:W5:Y:S01]  /*2480*/  @!P0 LDG.E.U8 R87, desc[UR16][R68.64] ;  /* 0x0000001044578981 */ /* 0x000f62000c1e1100 */
[----:B------:R-:W-:Y:S02]  /*2490*/  PRMT R75, RZ, 0x7610, R75 ;  /* 0x00007610ff4b7816 */ /* 0x000fe4000000004b */
[----:B-1----:R-:W-:Y:S01]  /*24a0*/  PRMT R124, RZ, 0x7610, R124 ;  /* 0x00007610ff7c7816 */ /* 0x002fe2000000007c */
[----:B------:R0:W5:Y:S04]  /*24b0*/  @!P0 LDG.E.U8 R74, desc[UR16][R120.64] ;  /* 0x00000010784a8981 */ /* 0x000168000c1e1100 */
[----:B------:R1:W5:Y:S04]  /*24c0*/  @!P0 LDG.E.U8 R75, desc[UR16][R64.64] ;  /* 0x00000010404b8981 */ /* 0x000368000c1e1100 */
[----:B------:R5:W5:Y:S01]  /*24d0*/  @!P0 LDG.E.U8 R124, desc[UR16][R66.64] ;  /* 0x00000010427c8981 */ /* 0x000b62000c1e1100 */
[----:B0-----:R-:W-:-:S02]  /*24e0*/  IMAD.SHL.U32 R120, R0, 0x40, RZ ;  /* 0x0000004000787824 */ /* 0x001fc400078e00ff */
[----:B-1----:R-:W-:-:S03]  /*24f0*/  IMAD.SHL.U32 R65, R0, 0x8, RZ ;  /* 0x0000000800417824 */ /* 0x002fc600078e00ff */
[----:B------:R-:W-:-:S04]  /*2500*/  LOP3.LUT R120, R120, 0xfc0, RZ, 0xc0, !PT ;  /* 0x00000fc078787812 */ /* 0x000fc800078ec0ff */
[----:B------:R-:W-:-:S04]  /*2510*/  LOP3.LUT R65, R120, 0x30, R65, 0xf8, !PT ;  /* 0x0000003078417812 */ /* 0x000fc800078ef841 */
[----:B------:R-:W-:-:S05]  /*2520*/  LOP3.LUT R65, R65, R86, RZ, 0xfc, !PT ;  /* 0x0000005641417212 */ /* 0x000fca00078efcff */
[----:B--2---:R-:W-:Y:S04]  /*2530*/  STS.U8 [R65+UR10], R108 ;  /* 0x0000006c41007988 */ /* 0x004fe8000800000a */
[----:B---3--:R-:W-:Y:S04]  /*2540*/  STS.U8 [R65+UR10+0x2], R88 ;  /* 0x0000025841007988 */ /* 0x008fe8000800000a */
[----:B----4-:R-:W-:Y:S04]  /*2550*/  STS.U8 [R65+UR10+0x4], R118 ;  /* 0x0000047641007988 */ /* 0x010fe8000800000a */
[----:B-----5:R-:W-:Y:S04]  /*2560*/  STS.U8 [R65+UR10+0x6], R116 ;  /* 0x0000067441007988 */ /* 0x020fe8000800000a */
[----:B------:R-:W-:Y:S04]  /*2570*/  STS.U8 [R65+UR10+0x8], R114 ;  /* 0x0000087241007988 */ /* 0x000fe8000800000a */
[----:B------:R-:W-:Y:S04]  /*2580*/  STS.U8 [R65+UR10+0xa], R112 ;  /* 0x00000a7041007988 */ /* 0x000fe8000800000a */
[----:B------:R-:W-:Y:S04]  /*2590*/  STS.U8 [R65+UR10+0xc], R110 ;  /* 0x00000c6e41007988 */ /* 0x000fe8000800000a */
[----:B------:R0:W-:Y:S04]  /*25a0*/  STS.U8 [R65+UR10+0xe], R106 ;  /* 0x00000e6a41007988 */ /* 0x0001e8000800000a */
[----:B------:R1:W-:Y:S01]  /*25b0*/  STS.U8 [R4+UR10], R119 ;  /* 0x0000007704007988 */ /* 0x0003e2000800000a */
[----:B0-----:R-:W-:-:S03]  /*25c0*/  LOP3.LUT R65, R0, 0x7f, RZ, 0xc0, !PT ;  /* 0x0000007f00417812 */ /* 0x001fc600078ec0ff */
[----:B------:R1:W-:Y:S01]  /*25d0*/  STS.U8 [R4+UR10+0x2], R117 ;  /* 0x0000027504007988 */ /* 0x0003e2000800000a */
[----:B------:R-:W-:-:S03]  /*25e0*/  LOP3.LUT R64, R65, 0x10, RZ, 0x3c, !PT ;  /* 0x0000001041407812 */ /* 0x000fc600078e3cff */
[----:B------:R1:W-:Y:S01]  /*25f0*/  STS.U8 [R4+UR10+0x4], R115 ;  /* 0x0000047304007988 */ /* 0x0003e2000800000a */
[C---:B------:R-:W-:Y:S02]  /*2600*/  LOP3.LUT R67, R65.reuse, 0x20, RZ, 0x3c, !PT ;  /* 0x0000002041437812 */ /* 0x040fe400078e3cff */
[----:B------:R-:W-:Y:S01]  /*2610*/  LOP3.LUT R66, R65, 0x30, RZ, 0x3c, !PT ;  /* 0x0000003041427812 */ /* 0x000fe200078e3cff */
[----:B------:R1:W-:Y:S04]  /*2620*/  STS.U8 [R4+UR10+0x6], R113 ;  /* 0x0000067104007988 */ /* 0x0003e8000800000a */
[----:B------:R1:W-:Y:S04]  /*2630*/  STS.U8 [R4+UR10+0x8], R111 ;  /* 0x0000086f04007988 */ /* 0x0003e8000800000a */
[----:B------:R1:W-:Y:S04]  /*2640*/  STS.U8 [R4+UR10+0xa], R109 ;  /* 0x00000a6d04007988 */ /* 0x0003e8000800000a */
[----:B------:R1:W-:Y:S04]  /*2650*/  STS.U8 [R4+UR10+0xc], R107 ;  /* 0x00000c6b04007988 */ /* 0x0003e8000800000a */
[----:B------:R1:W-:Y:S04]  /*2660*/  STS.U8 [R4+UR10+0xe], R105 ;  /* 0x00000e6904007988 */ /* 0x0003e8000800000a */
[----:B------:R1:W-:Y:S04]  /*2670*/  STS.U8 [R3+UR10], R104 ;  /* 0x0000006803007988 */ /* 0x0003e8000800000a */
[----:B------:R1:W-:Y:S04]  /*2680*/  STS.U8 [R3+UR10+0xe], R90 ;  /* 0x00000e5a03007988 */ /* 0x0003e8000800000a */
[----:B------:R1:W-:Y:S04]  /*2690*/  STS.U8 [R3+UR10+0x2], R102 ;  /* 0x0000026603007988 */ /* 0x0003e8000800000a */
[----:B------:R1:W-:Y:S04]  /*26a0*/  STS.U8 [R3+UR10+0x4], R100 ;  /* 0x0000046403007988 */ /* 0x0003e8000800000a */
        /* <DEDUP_REMOVED lines=19> */
[----:B------:R1:W-:Y:S01]  /*27e0*/  STS.U8 [R66+UR10+0x1380], R87 ;  /* 0x0013805742007988 */ /* 0x0003e2000800000a */
[----:B------:R0:W-:Y:S06]  /*27f0*/  MEMBAR.ALL.CTA ;  /* 0x0000000000007992 */ /* 0x0001ec0000008000 */
[----:B0-----:R-:W0:Y:S02]  /*2800*/  FENCE.VIEW.ASYNC.S ;  /* 0x00000000000073c6 */ /* 0x001e240000000000 */
[----:B0-----:R-:W-:Y:S06]  /*2810*/  BAR.SYNC.DEFER_BLOCKING 0x0 ;  /* 0x0000000000007b1d */ /* 0x001fec0000010000 */
[----:B------:R-:W-:Y:S01]  /*2820*/  UMOV UR20, UR4 ;  /* 0x0000000400147c82 */ /* 0x000fe20008000000 */
[----:B------:R-:W-:Y:S01]  /*2830*/  UMOV UR21, 0x80000020 ;  /* 0x8000002000157882 */ /* 0x000fe20000000000 */
[----:B------:R-:W-:Y:S01]  /*2840*/  UMOV UR22, UR6 ;  /* 0x0000000600167c82 */ /* 0x000fe20008000000 */
[----:B------:R-:W-:Y:S01]  /*2850*/  UMOV UR23, 0x80000020 ;  /* 0x8000002000177882 */ /* 0x000fe20000000000 */
[----:B------:R-:W-:-:S06]  /*2860*/  WARPGROUP.ARRIVE ;  /* 0x00000000000079c5 */ /* 0x000fcc0000000000 */
[----:B------:R-:W-:Y:S01]  /*2870*/  QGMMA.64x16x32.F32.E5M2.E5M2 R24, gdesc[UR20], R24 ;  /* 0x00200000141879f3 */ /* 0x000fe20008703818 */
[----:B------:R-:W-:Y:S01]  /*2880*/  USHF.R.S32.HI UR9, URZ, 0x1f, UR11 ;  /* 0x0000001f3f097899 */ /* 0x000fe2000801140b */
[----:B------:R-:W-:Y:S01]  /*2890*/  VIADD R45, R45, 0xffffffff ;  /* 0xffffffff2d2d7836 */ /* 0x000fe20000000000 */
[----:B------:R-:W-:-:S04]  /*28a0*/  IADD3 R21, P0, R21, UR11, RZ ;  /* 0x0000000b15157c10 */ /* 0x000fc8000ff1e0ff */
[----:B------:R-:W-:Y:S02]  /*28b0*/  IADD3.X R38, R38, UR9, RZ, P0, !PT ;  /* 0x0000000926267c10 */ /* 0x000fe400087fe4ff */
[----:B------:R-:W-:Y:S01]  /*28c0*/  ISETP.NE.U32.AND P0, PT, R45, RZ, PT ;  /* 0x000000ff2d00720c */ /* 0x000fe20003f05070 */
[----:B------:R-:W-:Y:S01]  /*28d0*/  QGMMA.64x16x32.F32.E5M2.E5M2 R24, gdesc[UR12], R24, gsb0 ;  /* 0x002000000c1879f3 */ /* 0x000fe20008003818 */
[----:B------:R-:W-:Y:S02]  /*28e0*/  IADD3 R5, P5, R5, UR11, RZ ;  /* 0x0000000b05057c10 */ /* 0x000fe4000ffbe0ff */
[----:B------:R-:W-:Y:S02]  /*28f0*/  IADD3 R20, P6, R20, UR11, RZ ;  /* 0x0000000b14147c10 */ /* 0x000fe4000ffde0ff */
[----:B------:R-:W-:Y:S02]  /*2900*/  IADD3.X R34, R34, UR9, RZ, P5, !PT ;  /* 0x0000000922227c10 */ /* 0x000fe4000affe4ff */
[----:B------:R-:W-:-:S02]  /*2910*/  IADD3 R22, P1, R22, UR11, RZ ;  /* 0x0000000b16167c10 */ /* 0x000fc4000ff3e0ff */
[----:B------:R-:W-:Y:S02]  /*2920*/  IADD3 R23, P2, R23, UR11, RZ ;  /* 0x0000000b17177c10 */ /* 0x000fe4000ff5e0ff */
[----:B------:R-:W-:Y:S02]  /*2930*/  IADD3 R32, P3, R32, UR11, RZ ;  /* 0x0000000b20207c10 */ /* 0x000fe4000ff7e0ff */
[----:B------:R-:W-:Y:S02]  /*2940*/  IADD3 R33, P4, R33, UR11, RZ ;  /* 0x0000000b21217c10 */ /* 0x000fe4000ff9e0ff */
[----:B------:R-:W-:Y:S02]  /*2950*/  IADD3 R35, P5, R35, UR11, RZ ;  /* 0x0000000b23237c10 */ /* 0x000fe4000ffbe0ff */
[----:B------:R-:W-:Y:S01]  /*2960*/  IADD3.X R36, R36, UR9, RZ, P6, !PT ;  /* 0x0000000924247c10 */ /* 0x000fe2000b7fe4ff */
[----:B------:R-:W-:Y:S01]  /*2970*/  UIADD3 UR8, UR8, -0x40, URZ ;  /* 0xffffffc008087890 */ /* 0x000fe2000fffe03f */
[----:B------:R-:W-:-:S02]  /*2980*/  IADD3 R37, P6, R6, R37, RZ ;  /* 0x0000002506257210 */ /* 0x000fc40007fde0ff */
[----:B------:R-:W-:Y:S02]  /*2990*/  IADD3.X R39, R39, UR9, RZ, P1, !PT ;  /* 0x0000000927277c10 */ /* 0x000fe40008ffe4ff */
[----:B------:R-:W-:Y:S02]  /*29a0*/  IADD3.X R40, R40, UR9, RZ, P2, !PT ;  /* 0x0000000928287c10 */ /* 0x000fe400097fe4ff */
[----:B------:R-:W-:Y:S02]  /*29b0*/  IADD3.X R41, R41, UR9, RZ, P3, !PT ;  /* 0x0000000929297c10 */ /* 0x000fe40009ffe4ff */
[----:B------:R-:W-:Y:S02]  /*29c0*/  IADD3.X R42, R42, UR9, RZ, P4, !PT ;  /* 0x000000092a2a7c10 */ /* 0x000fe4000a7fe4ff */
[----:B------:R-:W-:Y:S02]  /*29d0*/  IADD3.X R43, R43, UR9, RZ, P5, !PT ;  /* 0x000000092b2b7c10 */ /* 0x000fe4000affe4ff */
[----:B------:R-:W-:Y:S01]  /*29e0*/  LEA.HI.X.SX32 R44, R6, R44, 0x1, P6 ;  /* 0x0000002c062c7211 */ /* 0x000fe200030f0eff */
[----:B------:R-:W-:-:S02]  /*29f0*/  WARPGROUP.DEPBAR.LE gsb0, 0x0 ;  /* 0x00008000000079c5 */ /* 0x000fc40000010000 */
[----:B-1----:R-:W-:Y:S05]  /*2a00*/  @P0 BRA `(.L_x_1) ;  /* 0xffffffec00200947 */ /* 0x002fea000383ffff */
.L_x_0:
[C---:B------:R-:W-:Y:S01]  /*2a10*/  IMAD.SHL.U32 R3, R0.reuse, 0x80, RZ ;  /* 0x0000008000037824 */ /* 0x040fe200078e00ff */
[----:B------:R-:W-:Y:S01]  /*2a20*/  SHF.R.S32.HI R2, RZ, 0x5, R0 ;  /* 0x00000005ff027819 */ /* 0x000fe20000011400 */
[----:B------:R-:W-:Y:S01]  /*2a30*/  IMAD.SHL.U32 R4, R0, 0x4, RZ ;  /* 0x0000000400047824 */ /* 0x000fe200078e00ff */
[----:B------:R-:W-:Y:S01]  /*2a40*/  LOP3.LUT R11, R11, 0x60, RZ, 0xc0, !PT ;  /* 0x000000600b0b7812 */ /* 0x000fe200078ec0ff */
[----:B------:R-:W-:Y:S01]  /*2a50*/  BAR.SYNC.DEFER_BLOCKING 0x0 ;  /* 0x0000000000007b1d */ /* 0x000fe20000010000 */
[----:B------:R-:W-:Y:S02]  /*2a60*/  LOP3.LUT R3, R3, 0xc00, RZ, 0xc0, !PT ;  /* 0x00000c0003037812 */ /* 0x000fe400078ec0ff */
[----:B------:R-:W-:Y:S02]  /*2a70*/  F2FP.SATFINITE.E5M2.F32.PACK_AB_MERGE_C R24, R25, R24, RZ ;  /* 0x000000181918723e */ /* 0x000fe400048060ff */
[----:B------:R-:W-:Y:S01]  /*2a80*/  F2FP.SATFINITE.E5M2.F32.PACK_AB_MERGE_C R28, R29, R28, RZ ;  /* 0x0000001c1d1c723e */ /* 0x000fe200048060ff */
[----:B------:R-:W-:Y:S01]  /*2a90*/  ULDC.64 UR6, c[0x0][0x228] ;  /* 0x00008a0000067ab9 */ /* 0x000fe20000000a00 */
[----:B------:R-:W-:Y:S01]  /*2aa0*/  F2FP.SATFINITE.E5M2.F32.PACK_AB_MERGE_C R26, R27, R26, RZ ;  /* 0x0000001a1b1a723e */ /* 0x000fe200048060ff */
[----:B------:R-:W-:Y:S01]  /*2ab0*/  ULDC UR4, c[0x0][0x244] ;  /* 0x0000910000047ab9 */ /* 0x000fe20000000800 */
[----:B------:R-:W-:-:S02]  /*2ac0*/  F2FP.SATFINITE.E5M2.F32.PACK_AB_MERGE_C R30, R31, R30, RZ ;  /* 0x0000001e1f1e723e */ /* 0x000fc400048060ff */
[----:B------:R-:W-:Y:S02]  /*2ad0*/  LOP3.LUT R9, R3, 0xfc, R4, 0xf8, !PT ;  /* 0x000000fc03097812 */ /* 0x000fe400078ef804 */
[----:B------:R-:W-:Y:S02]  /*2ae0*/  SGXT R2, R2, 0x1 ;  /* 0x000000010202781a */ /* 0x000fe40000000200 */
[----:B------:R-:W-:Y:S02]  /*2af0*/  LOP3.LUT R11, R11, 0x1c, R0, 0xf8, !PT ;  /* 0x0000001c0b0b7812 */ /* 0x000fe400078ef800 */
[----:B------:R-:W-:Y:S02]  /*2b00*/  LOP3.LUT R24, R24, 0xffff, RZ, 0xc0, !PT ;  /* 0x0000ffff18187812 */ /* 0x000fe400078ec0ff */
[----:B------:R-:W-:Y:S02]  /*2b10*/  LOP3.LUT R3, R28, 0xffff, RZ, 0xc0, !PT ;  /* 0x0000ffff1c037812 */ /* 0x000fe400078ec0ff */
[----:B------:R-:W-:-:S02]  /*2b20*/  LOP3.LUT R26, R26, 0xffff, RZ, 0xc0, !PT ;  /* 0x0000ffff1a1a7812 */ /* 0x000fc400078ec0ff */
[----:B------:R-:W-:Y:S02]  /*2b30*/  LOP3.LUT R21, R30, 0xffff, RZ, 0xc0, !PT ;  /* 0x0000ffff1e157812 */ /* 0x000fe400078ec0ff */
[----:B------:R-:W-:Y:S01]  /*2b40*/  LOP3.LUT R11, R11, 0x840, R2, 0x78, !PT ;  /* 0x000008400b0b7812 */ /* 0x000fe200078e7802 */
[----:B------:R-:W0:Y:S01]  /*2b50*/  LDC R30, c[0x0][0x248] ;  /* 0x00009200ff1e7b82 */ /* 0x000e220000000800 */
[--C-:B------:R-:W-:Y:S02]  /*2b60*/  PRMT R6, R24, 0x3340, R3.reuse ;  /* 0x0000334018067816 */ /* 0x100fe40000000003 */
[----:B------:R-:W-:Y:S02]  /*2b70*/  SHF.R.U32.HI R4, RZ, 0x8, R3 ;  /* 0x00000008ff047819 */ /* 0x000fe40000011603 */
[----:B------:R-:W-:Y:S02]  /*2b80*/  SHF.R.U32.HI R2, RZ, 0x8, R24 ;  /* 0x00000008ff027819 */ /* 0x000fe40000011618 */
[----:B------:R-:W-:-:S02]  /*2b90*/  SHF.R.U32.HI R3, RZ, 0x8, R26 ;  /* 0x00000008ff037819 */ /* 0x000fc4000001161a */
[----:B------:R-:W-:Y:S02]  /*2ba0*/  SHF.R.U32.HI R5, RZ, 0x8, R21 ;  /* 0x00000008ff057819 */ /* 0x000fe40000011615 */
[----:B------:R-:W-:Y:S02]  /*2bb0*/  LOP3.LUT R0, R0, 0x40, RZ, 0xc0, !PT ;  /* 0x0000004000007812 */ /* 0x000fe400078ec0ff */
[----:B------:R-:W-:Y:S02]  /*2bc0*/  LOP3.LUT R7, R2, 0xffff, RZ, 0xc0, !PT ;  /* 0x0000ffff02077812 */ /* 0x000fe400078ec0ff */
[----:B------:R-:W-:Y:S01]  /*2bd0*/  LOP3.LUT R4, R4, 0xffff, RZ, 0xc0, !PT ;  /* 0x0000ffff04047812 */ /* 0x000fe200078ec0ff */
[----:B------:R-:W-:Y:S01]  /*2be0*/  IMAD R11, R0, 0x2, R11 ;  /* 0x00000002000b7824 */ /* 0x000fe200078e020b */
[----:B------:R-:W-:Y:S02]  /*2bf0*/  LOP3.LUT R8, R3, 0xffff, RZ, 0xc0, !PT ;  /* 0x0000ffff03087812 */ /* 0x000fe400078ec0ff */
[----:B------:R-:W-:-:S02]  /*2c00*/  LOP3.LUT R5, R5, 0xffff, RZ, 0xc0, !PT ;  /* 0x0000ffff05057812 */ /* 0x000fc400078ec0ff */
[----:B------:R-:W-:Y:S02]  /*2c10*/  PRMT R2, R26, 0x3340, R21 ;  /* 0x000033401a027816 */ /* 0x000fe40000000015 */
[----:B------:R-:W-:Y:S02]  /*2c20*/  PRMT R7, R7, 0x3340, R4 ;  /* 0x0000334007077816 */ /* 0x000fe40000000004 */
[----:B------:R-:W-:Y:S02]  /*2c30*/  PRMT R5, R8, 0x3340, R5 ;  /* 0x0000334008057816 */ /* 0x000fe40000000005 */
[----:B------:R-:W-:Y:S02]  /*2c40*/  PRMT R6, R6, 0x5410, R7 ;  /* 0x0000541006067816 */ /* 0x000fe40000000007 */
[----:B------:R-:W-:Y:S02]  /*2c50*/  PRMT R3, R2, 0x5410, R5 ;  /* 0x0000541002037816 */ /* 0x000fe40000000005 */
[----:B------:R-:W-:Y:S01]  /*2c60*/  LOP3.LUT R2, R11, 0x20, RZ, 0x3c, !PT ;  /* 0x000000200b027812 */ /* 0x000fe200078e3cff */
[----:B------:R-:W-:Y:S01]  /*2c70*/  STS [R11+UR10], R6 ;  /* 0x000000060b007988 */ /* 0x000fe2000800080a */
[----:B------:R-:W-:Y:S01]  /*2c80*/  LEA.HI R9, R0, R9, RZ, 0x1b ;  /* 0x0000000900097211 */ /* 0x000fe200078fd8ff */
[----:B0-----:R-:W-:Y:S01]  /*2c90*/  IMAD R0, R10, R30, RZ ;  /* 0x0000001e0a007224 */ /* 0x001fe200078e02ff */
[----:B------:R-:W-:Y:S01]  /*2ca0*/  ISETP.GE.AND P0, PT, R19, UR6, PT ;  /* 0x0000000613007c0c */ /* 0x000fe2000bf06270 */
[----:B------:R0:W-:Y:S01]  /*2cb0*/  STS [R2+UR10+0x400], R3 ;  /* 0x0004000302007988 */ /* 0x0001e2000800080a */
[----:B------:R-:W-:Y:S01]  /*2cc0*/  LOP3.LUT R4, R9, 0x20, RZ, 0x3c, !PT ;  /* 0x0000002009047812 */ /* 0x000fe200078e3cff */
[----:B------:R-:W-:Y:S01]  /*2cd0*/  IMAD R19, R19, UR4, RZ ;  /* 0x0000000413137c24 */ /* 0x000fe2000f8e02ff */
[C---:B------:R-:W-:Y:S01]  /*2ce0*/  LOP3.LUT R8, R9.reuse, 0x40, RZ, 0x3c, !PT ;  /* 0x0000004009087812 */ /* 0x040fe200078e3cff */
[----:B------:R-:W-:Y:S01]  /*2cf0*/  BAR.SYNC.DEFER_BLOCKING 0x0 ;  /* 0x0000000000007b1d */ /* 0x000fe20000010000 */
[----:B------:R-:W-:Y:S01]  /*2d00*/  LOP3.LUT R20, R9, 0x60, RZ, 0x3c, !PT ;  /* 0x0000006009147812 */ /* 0x000fe200078e3cff */
[----:B------:R-:W-:Y:S01]  /*2d10*/  IMAD R5, R30, 0x2, R0 ;  /* 0x000000021e057824 */ /* 0x000fe200078e0200 */
[----:B------:R-:W-:-:S02]  /*2d20*/  ISETP.LT.AND P2, PT, R10, UR7, !P0 ;  /* 0x000000070a007c0c */ /* 0x000fc4000c741270 */
[----:B------:R-:W-:Y:S01]  /*2d30*/  ISETP.LT.AND P1, PT, R12, UR7, !P0 ;  /* 0x000000070c007c0c */ /* 0x000fe2000c721270 */
[----:B------:R-:W-:Y:S01]  /*2d40*/  ULDC.64 UR4, c[0x0][0x220] ;  /* 0x0000880000047ab9 */ /* 0x000fe20000000a00 */
[----:B------:R-:W-:Y:S01]  /*2d50*/  IMAD R7, R30, 0x2, R5 ;  /* 0x000000021e077824 */ /* 0x000fe200078e0205 */
[----:B------:R-:W-:Y:S02]  /*2d60*/  IADD3 R26, P3, R19, UR4, RZ ;  /* 0x00000004131a7c10 */ /* 0x000fe4000ff7e0ff */
[----:B------:R-:W-:Y:S02]  /*2d70*/  ISETP.LT.AND P5, PT, R13, UR7, !P0 ;  /* 0x000000070d007c0c */ /* 0x000fe4000c7a1270 */
[----:B------:R-:W-:Y:S02]  /*2d80*/  LEA.HI.X.SX32 R28, R19, UR5, 0x1, P3 ;  /* 0x00000005131c7c11 */ /* 0x000fe400098f0eff */
[----:B0-----:R-:W-:Y:S02]  /*2d90*/  IADD3 R2, P3, R0, R26, RZ ;  /* 0x0000001a00027210 */ /* 0x001fe40007f7e0ff */
[----:B------:R-:W-:-:S02]  /*2da0*/  ISETP.LT.AND P4, PT, R14, UR7, !P0 ;  /* 0x000000070e007c0c */ /* 0x000fc4000c781270 */
[----:B------:R-:W-:Y:S02]  /*2db0*/  LEA.HI.X.SX32 R3, R0, R28, 0x1, P3 ;  /* 0x0000001c00037211 */ /* 0x000fe400018f0eff */
[----:B------:R-:W-:Y:S01]  /*2dc0*/  ISETP.LT.AND P3, PT, R15, UR7, !P0 ;  /* 0x000000070f007c0c */ /* 0x000fe2000c761270 */
[----:B------:R0:W1:Y:S04]  /*2dd0*/  LDS.U16 R22, [R9+UR10] ;  /* 0x0000000a09167984 */ /* 0x0000680008000400 */
[----:B------:R2:W3:Y:S04]  /*2de0*/  LDS.U16 R24, [R4+UR10] ;  /* 0x0000000a04187984 */ /* 0x0004e80008000400 */
[----:B------:R4:W5:Y:S01]  /*2df0*/  LDS.U16 R25, [R8+UR10] ;  /* 0x0000000a08197984 */ /* 0x0009620008000400 */
[----:B0-----:R-:W-:-:S03]  /*2e00*/  IMAD R9, R30, 0x2, R7 ;  /* 0x000000021e097824 */ /* 0x001fc600078e0207 */
[----:B------:R-:W0:Y:S01]  /*2e10*/  LDS.U16 R20, [R20+UR10] ;  /* 0x0000000a14147984 */ /* 0x000e220008000400 */
[----:B--2---:R-:W-:Y:S01]  /*2e20*/  IADD3 R4, P6, R5, R26, RZ ;  /* 0x0000001a05047210 */ /* 0x004fe20007fde0ff */
[----:B------:R-:W-:-:S03]  /*2e30*/  IMAD R11, R30, 0x2, R9 ;  /* 0x000000021e0b7824 */ /* 0x000fc600078e0209 */
[----:B------:R-:W-:Y:S01]  /*2e40*/  LEA.HI.X.SX32 R5, R5, R28, 0x1, P6 ;  /* 0x0000001c05057211 */ /* 0x000fe200030f0eff */
[----:B------:R-:W-:Y:S01]  /*2e50*/  IMAD R0, R30, 0x2, R11 ;  /* 0x000000021e007824 */ /* 0x000fe200078e020b */
[----:B----4-:R-:W-:-:S03]  /*2e60*/  IADD3 R8, P6, R9, R26, RZ ;  /* 0x0000001a09087210 */ /* 0x010fc60007fde0ff */
[----:B------:R-:W-:Y:S01]  /*2e70*/  IMAD R15, R30, 0x2, R0 ;  /* 0x000000021e0f7824 */ /* 0x000fe200078e0200 */
[----:B------:R-:W-:-:S03]  /*2e80*/  LEA.HI.X.SX32 R9, R9, R28, 0x1, P6 ;  /* 0x0000001c09097211 */ /* 0x000fc600030f0eff */
[----:B------:R-:W-:Y:S01]  /*2e90*/  IMAD R19, R30, 0x2, R15 ;  /* 0x000000021e137824 */ /* 0x000fe200078e020f */
[----:B------:R-:W-:-:S04]  /*2ea0*/  IADD3 R14, P6, R15, R26, RZ ;  /* 0x0000001a0f0e7210 */ /* 0x000fc80007fde0ff */
[----:B------:R-:W-:Y:S02]  /*2eb0*/  LEA.HI.X.SX32 R15, R15, R28, 0x1, P6 ;  /* 0x0000001c0f0f7211 */ /* 0x000fe400030f0eff */
[----:B-1----:R-:W-:Y:S02]  /*2ec0*/  PRMT R21, R22, 0x7770, RZ ;  /* 0x0000777016157816 */ /* 0x002fe400000000ff */
[----:B---3--:R-:W-:-:S03]  /*2ed0*/  PRMT R23, R24, 0x7770, RZ ;  /* 0x0000777018177816 */ /* 0x008fc600000000ff */
[----:B------:R1:W-:Y:S01]  /*2ee0*/  @P2 STG.E.U8 desc[UR16][R2.64], R21 ;  /* 0x0000001502002986 */ /* 0x0003e2000c101110 */
[----:B------:R-:W-:-:S03]  /*2ef0*/  IADD3 R10, P2, R11, R26, RZ ;  /* 0x0000001a0b0a7210 */ /* 0x000fc60007f5e0ff */
[----:B------:R0:W-:Y:S01]  /*2f00*/  @P1 STG.E.U8 desc[UR16][R4.64], R23 ;  /* 0x0000001704001986 */ /* 0x0001e2000c101110 */
[----:B------:R-:W-:Y:S02]  /*2f10*/  IADD3 R6, P1, R7, R26, RZ ;  /* 0x0000001a07067210 */ /* 0x000fe40007f3e0ff */
[-C--:B------:R-:W-:Y:S02]  /*2f20*/  LEA.HI.X.SX32 R11, R11, R28.reuse, 0x1, P2 ;  /* 0x0000001c0b0b7211 */ /* 0x080fe400010f0eff */
[----:B------:R-:W-:Y:S02]  /*2f30*/  LEA.HI.X.SX32 R7, R7, R28, 0x1, P1 ;  /* 0x0000001c07077211 */ /* 0x000fe400008f0eff */
[----:B------:R-:W-:Y:S02]  /*2f40*/  IADD3 R12, P1, R0, R26, RZ ;  /* 0x0000001a000c7210 */ /* 0x000fe40007f3e0ff */
[----:B------:R-:W-:Y:S02]  /*2f50*/  ISETP.LT.AND P2, PT, R16, UR7, !P0 ;  /* 0x0000000710007c0c */ /* 0x000fe4000c741270 */
[----:B------:R-:W-:-:S02]  /*2f60*/  LEA.HI.X.SX32 R13, R0, R28, 0x1, P1 ;  /* 0x0000001c000d7211 */ /* 0x000fc400008f0eff */
[----:B------:R-:W-:Y:S02]  /*2f70*/  ISETP.LT.AND P1, PT, R17, UR7, !P0 ;  /* 0x0000000711007c0c */ /* 0x000fe4000c721270 */
[----:B------:R-:W-:Y:S02]  /*2f80*/  ISETP.LT.AND P0, PT, R18, UR7, !P0 ;  /* 0x0000000712007c0c */ /* 0x000fe4000c701270 */
[----:B-1----:R-:W-:Y:S02]  /*2f90*/  IADD3 R2, P6, R19, R26, RZ ;  /* 0x0000001a13027210 */ /* 0x002fe40007fde0ff */
[----:B-----5:R-:W-:Y:S02]  /*2fa0*/  PRMT R21, R25, 0x7770, RZ ;  /* 0x0000777019157816 */ /* 0x020fe400000000ff */
[----:B0-----:R-:W-:Y:S02]  /*2fb0*/  PRMT R23, R20, 0x7770, RZ ;  /* 0x0000777014177816 */ /* 0x001fe400000000ff */
[----:B------:R-:W-:Y:S01]  /*2fc0*/  PRMT R5, R22, 0x7771, RZ ;  /* 0x0000777116057816 */ /* 0x000fe200000000ff */
[----:B------:R0:W-:Y:S01]  /*2fd0*/  @P5 STG.E.U8 desc[UR16][R6.64], R21 ;  /* 0x0000001506005986 */ /* 0x0001e2000c101110 */
[----:B------:R-:W-:-:S02]  /*2fe0*/  LEA.HI.X.SX32 R3, R19, R28, 0x1, P6 ;  /* 0x0000001c13037211 */ /* 0x000fc400030f0eff */
[----:B------:R-:W-:Y:S01]  /*2ff0*/  PRMT R17, R24, 0x7771, RZ ;  /* 0x0000777118117816 */ /* 0x000fe200000000ff */
[----:B------:R0:W-:Y:S01]  /*3000*/  @P4 STG.E.U8 desc[UR16][R8.64], R23 ;  /* 0x0000001708004986 */ /* 0x0001e2000c101110 */
[----:B------:R-:W-:-:S03]  /*3010*/  PRMT R19, R25, 0x7771, RZ ;  /* 0x0000777119137816 */ /* 0x000fc600000000ff */
[----:B------:R0:W-:Y:S04]  /*3020*/  @P3 STG.E.U8 desc[UR16][R10.64], R5 ;  /* 0x000000050a003986 */ /* 0x0001e8000c101110 */
[----:B------:R0:W-:Y:S04]  /*3030*/  @P2 STG.E.U8 desc[UR16][R12.64], R17 ;  /* 0x000000110c002986 */ /* 0x0001e8000c101110 */
[----:B------:R0:W-:Y:S01]  /*3040*/  @P1 STG.E.U8 desc[UR16][R14.64], R19 ;  /* 0x000000130e001986 */ /* 0x0001e2000c101110 */
[----:B------:R-:W-:Y:S05]  /*3050*/  @!P0 EXIT ;  /* 0x000000000000894d */ /* 0x000fea0003800000 */
[----:B0-----:R-:W-:-:S05]  /*3060*/  PRMT R5, R20, 0x7771, RZ ;  /* 0x0000777114057816 */ /* 0x001fca00000000ff */
[----:B------:R-:W-:Y:S01]  /*3070*/  STG.E.U8 desc[UR16][R2.64], R5 ;  /* 0x0000000502007986 */ /* 0x000fe2000c101110 */
[----:B------:R-:W-:Y:S05]  /*3080*/  EXIT ;  /* 0x000000000000794d */ /* 0x000fea0003800000 */
.L_x_2:
[----:B------:R-:W-:-:S00]  /*3090*/  BRA `(.L_x_2) ;  /* 0xfffffffc00fc7947 */ /* 0x000fc0000383ffff */
[----:B------:R-:W-:-:S00]  /*30a0*/  NOP ;  /* 0x0000000000007918 */ /* 0x000fc00000000000 */
        /* <DEDUP_REMOVED lines=13> */
.L_x_3:


//--------------------- .nv.shared.matmul_kernel  --------------------------
	.section	.nv.shared.matmul_kernel,"aw",@nobits
	.sectionflags	@""
	.align	16
	.zero		1024


//--------------------- .nv.shared.reserved.0     --------------------------
	.section	.nv.shared.reserved.0,"aw",@nobits
	.weak		__nv_reservedSMEM_offset_0_alias
	.size		__nv_reservedSMEM_offset_0_alias, 0, 0
	.other		__nv_reservedSMEM_offset_0_alias,@"STO_CUDA_RESERVED_SHARED STV_DEFAULT"
__nv_reservedSMEM_offset_0_alias:
	.zero		0


//--------------------- .nv.constant0.matmul_kernel --------------------------
	.section	.nv.constant0.matmul_kernel,"a",@progbits
	.sectionflags	@""
	.align	4
.nv.constant0.matmul_kernel:
	.zero		608


//--------------------- SYMBOLS --------------------------

	.type		.nv.reservedSmem.offset0,@object
	.size		.nv.reservedSmem.offset0,0x4
